def matmul_kernel(
    a_ptr,
    b_ptr,
    c_ptr,
    M,
    N,
    K,
    stride_am,
    stride_ak,
    stride_bk,
    stride_bn,
    stride_cm,
    stride_cn,
    BLOCK_M: tl.constexpr,
    BLOCK_N: tl.constexpr,
    BLOCK_K: tl.constexpr,
    GROUP_M: tl.constexpr,
):
    pid = tl.program_id(axis=0)
    num_pid_m = tl.cdiv(M, BLOCK_M)
    num_pid_n = tl.cdiv(N, BLOCK_N)
    num_pid_in_group = GROUP_M * num_pid_n
    group_id = pid // num_pid_in_group
    first_pid_m = group_id * GROUP_M
    group_size_m = min(num_pid_m - first_pid_m, GROUP_M)
    pid_m = first_pid_m + ((pid % num_pid_in_group) % group_size_m)
    pid_n = (pid % num_pid_in_group) // group_size_m

    offs_am = (pid_m * BLOCK_M + tl.arange(0, BLOCK_M)) % M
    offs_bn = (pid_n * BLOCK_N + tl.arange(0, BLOCK_N)) % N
    offs_k = tl.arange(0, BLOCK_K)
    a_ptrs = a_ptr + offs_am[:, None] * stride_am + offs_k[None, :] * stride_ak
    b_ptrs = b_ptr + offs_k[:, None] * stride_bk + offs_bn[None, :] * stride_bn

    acc = tl.zeros((BLOCK_M, BLOCK_N), dtype=tl.float32)
    for kk in range(0, tl.cdiv(K, BLOCK_K)):
        a = tl.load(a_ptrs, mask=offs_k[None, :] < K - kk * BLOCK_K, other=0.0)
        b = tl.load(b_ptrs, mask=offs_k[:, None] < K - kk * BLOCK_K, other=0.0)
        acc = tl.dot(a, b, acc)
        a_ptrs += BLOCK_K * stride_ak
        b_ptrs += BLOCK_K * stride_bk

    c = acc.to(c_ptr.dtype.element_ty)
    offs_cm = pid_m * BLOCK_M + tl.arange(0, BLOCK_M)
    offs_cn = pid_n * BLOCK_N + tl.arange(0, BLOCK_N)
    c_ptrs = c_ptr + offs_cm[:, None] * stride_cm + offs_cn[None, :] * stride_cn
    mask = (offs_cm[:, None] < M) & (offs_cn[None, :] < N)
    tl.store(c_ptrs, c, mask=mask)

# config = {"BLOCK_K": 64, "BLOCK_M": 256, "BLOCK_N": 16, "GROUP_M": 8, "arch": "sm_90", "dtype": "bf16", "num_ctas": 1, "num_stages": 2, "num_warps": 4}
# arch = sm_90


// ===== COMPILED SASS (sm_90a) =====

	.target	sm_90a

	.elftype	@"ET_EXEC"


//--------------------- .note.nv.tkinfo           --------------------------
	.section	.note.nv.tkinfo,"",@"SHT_NOTE"
	.sectionflags	@"SHF_NOTE_NV_TKINFO"
	.tkinfo
        /*0018*/ 	.word	0x00000002
        /*0030*/ 	.string	""
        /*0030*/ 	.string	"ptxas"
        /*0030*/ 	.string	"Cuda compilation tools, release 13.0, V13.0.88"
        /*0030*/ 	.string	"Build cuda_13.0.r13.0/compiler.36424714_0"
        /*0030*/ 	.string	"-v  -suppress-debug-info  -lineinfo  -arch sm_90a "



//--------------------- .note.nv.cuinfo           --------------------------
	.section	.note.nv.cuinfo,"",@"SHT_NOTE"
	.sectionflags	@"SHF_NOTE_NV_CUINFO"
        /*0018*/ 	.short	0x0002
        /*001a*/ 	.short	0x005a
        /*001c*/ 	.short	0x0082
	.zero		2


//--------------------- .nv.info                  --------------------------
	.section	.nv.info,"",@"SHT_CUDA_INFO"
	.align	4


	//----- nvinfo : EIATTR_REGCOUNT
	.align		4
        /*0000*/ 	.byte	0x04, 0x2f
        /*0002*/ 	.short	(.L_1 - .L_0)
	.align		4
.L_0:
        /*0004*/ 	.word	index@(matmul_kernel)
        /*0008*/ 	.word	0x000000ff


	//----- nvinfo : EIATTR_FRAME_SIZE
	.align		4
.L_1:
        /*000c*/ 	.byte	0x04, 0x11
        /*000e*/ 	.short	(.L_3 - .L_2)
	.align		4
.L_2:
        /*0010*/ 	.word	index@(matmul_kernel)
        /*0014*/ 	.word	0x00000368


	//----- nvinfo : EIATTR_MIN_STACK_SIZE
	.align		4
.L_3:
        /*0018*/ 	.byte	0x04, 0x12
        /*001a*/ 	.short	(.L_5 - .L_4)
	.align		4
.L_4:
        /*001c*/ 	.word	index@(matmul_kernel)
        /*0020*/ 	.word	0x00000368
.L_5:


//--------------------- .nv.compat                --------------------------
	.section	.nv.compat,"",@"SHT_CUDA_COMPAT_INFO"
	.align	4
        /*0000*/ 	.byte	0x02, 0x09, 0x01, 0x00, 0x02, 0x02, 0x04, 0x00, 0x02, 0x05, 0x05, 0x00, 0x03, 0x07, 0x01, 0x01
        /*0010*/ 	.byte	0x02, 0x03, 0x00, 0x00, 0x02, 0x06, 0x01, 0x00, 0x04, 0x0b, 0x08, 0x00, 0x00, 0x00, 0x00, 0x00
        /*0020*/ 	.byte	0x00, 0x00, 0x00, 0x00


//--------------------- .nv.info.matmul_kernel    --------------------------
	.section	.nv.info.matmul_kernel,"",@"SHT_CUDA_INFO"
	.sectionflags	@""
	.align	4


	//----- nvinfo : EIATTR_CUDA_API_VERSION
	.align		4
        /*0000*/ 	.byte	0x04, 0x37
        /*0002*/ 	.short	(.L_7 - .L_6)
.L_6:
        /*0004*/ 	.word	0x00000082


	//----- nvinfo : EIATTR_KPARAM_INFO
	.align		4
.L_7:
        /*0008*/ 	.byte	0x04, 0x17
        /*000a*/ 	.short	(.L_9 - .L_8)
.L_8:
        /*000c*/ 	.word	0x00000000
        /*0010*/ 	.short	0x000d
        /*0012*/ 	.short	0x0048
        /*0014*/ 	.byte	0x00, 0xf4, 0x21, 0x00


	//----- nvinfo : EIATTR_KPARAM_INFO
	.align		4
.L_9:
        /*0018*/ 	.byte	0x04, 0x17
        /*001a*/ 	.short	(.L_11 - .L_10)
.L_10:
        /*001c*/ 	.word	0x00000000
        /*0020*/ 	.short	0x000c
        /*0022*/ 	.short	0x0040
        /*0024*/ 	.byte	0x00, 0xf4, 0x21, 0x00


	//----- nvinfo : EIATTR_KPARAM_INFO
	.align		4
.L_11:
        /*0028*/ 	.byte	0x04, 0x17
        /*002a*/ 	.short	(.L_13 - .L_12)
.L_12:
        /*002c*/ 	.word	0x00000000
        /*0030*/ 	.short	0x000b
        /*0032*/ 	.short	0x0038
        /*0034*/ 	.byte	0x00, 0xf0, 0x11, 0x00


	//----- nvinfo : EIATTR_KPARAM_INFO
	.align		4
.L_13:
        /*0038*/ 	.byte	0x04, 0x17
        /*003a*/ 	.short	(.L_15 - .L_14)
.L_14:
        /*003c*/ 	.word	0x00000000
        /*0040*/ 	.short	0x000a
        /*0042*/ 	.short	0x0034
        /*0044*/ 	.byte	0x00, 0xf0, 0x11, 0x00


	//----- nvinfo : EIATTR_KPARAM_INFO
	.align		4
.L_15:
        /*0048*/ 	.byte	0x04, 0x17
        /*004a*/ 	.short	(.L_17 - .L_16)
.L_16:
        /*004c*/ 	.word	0x00000000
        /*0050*/ 	.short	0x0009
        /*0052*/ 	.short	0x0030
        /*0054*/ 	.byte	0x00, 0xf0, 0x11, 0x00


	//----- nvinfo : EIATTR_KPARAM_INFO
	.align		4
.L_17:
        /*0058*/ 	.byte	0x04, 0x17
        /*005a*/ 	.short	(.L_19 - .L_18)
.L_18:
        /*005c*/ 	.word	0x00000000
        /*0060*/ 	.short	0x0008
        /*0062*/ 	.short	0x002c
        /*0064*/ 	.byte	0x00, 0xf0, 0x11, 0x00


	//----- nvinfo : EIATTR_KPARAM_INFO
	.align		4
.L_19:
        /*0068*/ 	.byte	0x04, 0x17
        /*006a*/ 	.short	(.L_21 - .L_20)
.L_20:
        /*006c*/ 	.word	0x00000000
        /*0070*/ 	.short	0x0007
        /*0072*/ 	.short	0x0028
        /*0074*/ 	.byte	0x00, 0xf0, 0x11, 0x00


	//----- nvinfo : EIATTR_KPARAM_INFO
	.align		4
.L_21:
        /*0078*/ 	.byte	0x04, 0x17
        /*007a*/ 	.short	(.L_23 - .L_22)
.L_22:
        /*007c*/ 	.word	0x00000000
        /*0080*/ 	.short	0x0006
        /*0082*/ 	.short	0x0024
        /*0084*/ 	.byte	0x00, 0xf0, 0x11, 0x00


	//----- nvinfo : EIATTR_KPARAM_INFO
	.align		4
.L_23:
        /*0088*/ 	.byte	0x04, 0x17
        /*008a*/ 	.short	(.L_25 - .L_24)
.L_24:
        /*008c*/ 	.word	0x00000000
        /*0090*/ 	.short	0x0005
        /*0092*/ 	.short	0x0020
        /*0094*/ 	.byte	0x00, 0xf0, 0x11, 0x00


	//----- nvinfo : EIATTR_KPARAM_INFO
	.align		4
.L_25:
        /*0098*/ 	.byte	0x04, 0x17
        /*009a*/ 	.short	(.L_27 - .L_26)
.L_26:
        /*009c*/ 	.word	0x00000000
        /*00a0*/ 	.short	0x0004
        /*00a2*/ 	.short	0x001c
        /*00a4*/ 	.byte	0x00, 0xf0, 0x11, 0x00


	//----- nvinfo : EIATTR_KPARAM_INFO
	.align		4
.L_27:
        /*00a8*/ 	.byte	0x04, 0x17
        /*00aa*/ 	.short	(.L_29 - .L_28)
.L_28:
        /*00ac*/ 	.word	0x00000000
        /*00b0*/ 	.short	0x0003
        /*00b2*/ 	.short	0x0018
        /*00b4*/ 	.byte	0x00, 0xf0, 0x11, 0x00


	//----- nvinfo : EIATTR_KPARAM_INFO
	.align		4
.L_29:
        /*00b8*/ 	.byte	0x04, 0x17
        /*00ba*/ 	.short	(.L_31 - .L_30)
.L_30:
        /*00bc*/ 	.word	0x00000000
        /*00c0*/ 	.short	0x0002
        /*00c2*/ 	.short	0x0010
        /*00c4*/ 	.byte	0x00, 0xf4, 0x21, 0x00


	//----- nvinfo : EIATTR_KPARAM_INFO
	.align		4
.L_31:
        /*00c8*/ 	.byte	0x04, 0x17
        /*00ca*/ 	.short	(.L_33 - .L_32)
.L_32:
        /*00cc*/ 	.word	0x00000000
        /*00d0*/ 	.short	0x0001
        /*00d2*/ 	.short	0x0008
        /*00d4*/ 	.byte	0x00, 0xf4, 0x21, 0x00


	//----- nvinfo : EIATTR_KPARAM_INFO
	.align		4
.L_33:
        /*00d8*/ 	.byte	0x04, 0x17
        /*00da*/ 	.short	(.L_35 - .L_34)
.L_34:
        /*00dc*/ 	.word	0x00000000
        /*00e0*/ 	.short	0x0000
        /*00e2*/ 	.short	0x0000
        /*00e4*/ 	.byte	0x00, 0xf4, 0x21, 0x00


	//----- nvinfo : EIATTR_SPARSE_MMA_MASK
	.align		4
.L_35:
        /*00e8*/ 	.byte	0x03, 0x50
        /*00ea*/ 	.short	0x0000


	//----- nvinfo : EIATTR_MAXREG_COUNT
	.align		4
        /*00ec*/ 	.byte	0x03, 0x1b
        /*00ee*/ 	.short	0x00ff


	//----- nvinfo : EIATTR_NUM_BARRIERS
	.align		4
        /*00f0*/ 	.byte	0x02, 0x4c
        /*00f2*/ 	.byte	0x01
	.zero		1


	//----- nvinfo : EIATTR_ANNOTATIONS
	.align		4
        /*00f4*/ 	.byte	0x04, 0x55
        /*00f6*/ 	.short	(.L_37 - .L_36)


	//   ....[0]....
.L_36:
        /*00f8*/ 	.word	0x00000001
        /*00fc*/ 	.byte	0xb0, 0x05, 0x00, 0x00, 0x01, 0x00, 0x00, 0x00, 0xc0, 0x05, 0x00, 0x00, 0x01, 0x00, 0x00, 0x00
        /* <DEDUP_REMOVED lines=384> */
        /*190c*/ 	.byte	0xa0, 0x9f, 0x00, 0x00, 0x01, 0x00, 0x00, 0x00, 0xb0, 0x9f, 0x00, 0x00


	//----- nvinfo : EIATTR_MERCURY_ISA_VERSION
	.align		4
.L_37:
        /*1918*/ 	.byte	0x03, 0x5f
        /*191a*/ 	.short	0x0101


	//----- nvinfo : EIATTR_EXIT_INSTR_OFFSETS
	.align		4
        /*191c*/ 	.byte	0x04, 0x1c
        /*191e*/ 	.short	(.L_39 - .L_38)


	//   ....[0]....
.L_38:
        /*1920*/ 	.word	0x0000abc0


	//   ....[1]....
        /*1924*/ 	.word	0x0000abf0


	//----- nvinfo : EIATTR_REQNTID
	.align		4
.L_39:
        /*1928*/ 	.byte	0x04, 0x10
        /*192a*/ 	.short	(.L_41 - .L_40)
.L_40:
        /*192c*/ 	.word	0x00000080
        /*1930*/ 	.word	0x00000001
        /*1934*/ 	.word	0x00000001


	//----- nvinfo : EIATTR_CBANK_PARAM_SIZE
	.align		4
.L_41:
        /*1938*/ 	.byte	0x03, 0x19
        /*193a*/ 	.short	0x0050


	//----- nvinfo : EIATTR_PARAM_CBANK
	.align		4
        /*193c*/ 	.byte	0x04, 0x0a
        /*193e*/ 	.short	(.L_43 - .L_42)
	.align		4
.L_42:
        /*1940*/ 	.word	index@(.nv.constant0.matmul_kernel)
        /*1944*/ 	.short	0x0210
        /*1946*/ 	.short	0x0050


	//----- nvinfo : EIATTR_SW_WAR
	.align		4
.L_43:
        /*1948*/ 	.byte	0x04, 0x36
        /*194a*/ 	.short	(.L_45 - .L_44)
.L_44:
        /*194c*/ 	.word	0x00000008
.L_45:


//--------------------- .nv.callgraph             --------------------------
	.section	.nv.callgraph,"",@"SHT_CUDA_CALLGRAPH"
	.align	4
	.sectionentsize	8
	.align		4
        /*0000*/ 	.word	0x00000000
	.align		4
        /*0004*/ 	.word	0xffffffff
	.align		4
        /*0008*/ 	.word	0x00000000
	.align		4
        /*000c*/ 	.word	0xfffffffe
	.align		4
        /*0010*/ 	.word	0x00000000
	.align		4
        /*0014*/ 	.word	0xfffffffd
	.align		4
        /*0018*/ 	.word	0x00000000
	.align		4
        /*001c*/ 	.word	0xfffffffc


//--------------------- .text.matmul_kernel       --------------------------
	.section	.text.matmul_kernel,"ax",@progbits
	.align	128
        .global         matmul_kernel
        .type           matmul_kernel,@function
        .size           matmul_kernel,(.L_x_3 - matmul_kernel)
        .other          matmul_kernel,@"STO_CUDA_ENTRY STV_DEFAULT"
matmul_kernel:
.text.matmul_kernel:
[----:B------:R-:W0:Y:S08]  /*0000*/  LDC R1, c[0x0][0x28] ;  /* 0x00000a00ff017b82 */ /* 0x000e300000000800 */
[----:B------:R-:W1:Y:S01]  /*0010*/  LDC.64 R2, c[0x0][0x228] ;  /* 0x00008a00ff027b82 */ /* 0x000e620000000a00 */
[----:B------:R-:W2:Y:S01]  /*0020*/  S2R R7, SR_CTAID.X ;  /* 0x0000000000077919 */ /* 0x000ea20000002500 */
[----:B0-----:R-:W-:Y:S01]  /*0030*/  VIADD R1, R1, 0xfffffc98 ;  /* 0xfffffc9801017836 */ /* 0x001fe20000000000 */
[----:B------:R-:W-:Y:S01]  /*0040*/  UMOV UR4, 0x400 ;  /* 0x0000040000047882 */ /* 0x000fe20000000000 */
[----:B------:R-:W-:Y:S01]  /*0050*/  ULDC.64 UR6, c[0x0][0x208] ;  /* 0x0000820000067ab9 */ /* 0x000fe20000000a00 */
[----:B------:R-:W0:Y:S01]  /*0060*/  S2R R24, SR_TID.X ;  /* 0x0000000000187919 */ /* 0x000e220000002100 */
[----:B------:R-:W-:-:S02]  /*0070*/  CS2R R14, SRZ ;  /* 0x00000000000e7805 */ /* 0x000fc4000001ff00 */
[----:B------:R-:W-:Y:S01]  /*0080*/  CS2R R16, SRZ ;  /* 0x0000000000107805 */ /* 0x000fe2000001ff00 */
[----:B------:R-:W3:Y:S01]  /*0090*/  LDC R31, c[0x0][0x230] ;  /* 0x00008c00ff1f7b82 */ /* 0x000ee20000000800 */
[----:B------:R-:W-:Y:S02]  /*00a0*/  CS2R R18, SRZ ;  /* 0x0000000000127805 */ /* 0x000fe4000001ff00 */
[----:B------:R-:W-:Y:S02]  /*00b0*/  CS2R R20, SRZ ;  /* 0x0000000000147805 */ /* 0x000fe4000001ff00 */
[----:B------:R-:W-:-:S03]  /*00c0*/  CS2R R22, SRZ ;  /* 0x0000000000167805 */ /* 0x000fc6000001ff00 */
[----:B------:R-:W4:Y:S01]  /*00d0*/  S2UR UR5, SR_CgaCtaId ;  /* 0x00000000000579c3 */ /* 0x000f220000008800 */
[----:B-1----:R-:W-:-:S05]  /*00e0*/  VIADD R0, R3, 0xf ;  /* 0x0000000f03007836 */ /* 0x002fca0000000000 */
[----:B------:R-:W-:Y:S01]  /*00f0*/  SHF.R.S32.HI R5, RZ, 0x1f, R0 ;  /* 0x0000001fff057819 */ /* 0x000fe20000011400 */
[----:B---3--:R-:W-:-:S03]  /*0100*/  VIADD R31, R31, 0x3f ;  /* 0x0000003f1f1f7836 */ /* 0x008fc60000000000 */
[----:B------:R-:W-:Y:S02]  /*0110*/  LEA.HI R5, R5, R0, RZ, 0x4 ;  /* 0x0000000005057211 */ /* 0x000fe400078f20ff */
[----:B--2---:R-:W-:Y:S02]  /*0120*/  IABS R10, R7 ;  /* 0x00000007000a7213 */ /* 0x004fe40000000000 */
[----:B------:R-:W-:Y:S01]  /*0130*/  SHF.R.S32.HI R5, RZ, 0x4, R5 ;  /* 0x00000004ff057819 */ /* 0x000fe20000011405 */
[----:B----4-:R-:W-:-:S04]  /*0140*/  ULEA UR4, UR5, UR4, 0x18 ;  /* 0x0000000405047291 */ /* 0x010fc8000f8ec03f */
[----:B------:R-:W-:-:S05]  /*0150*/  IMAD.SHL.U32 R6, R5, 0x8, RZ ;  /* 0x0000000805067824 */ /* 0x000fca00078e00ff */
[-C--:B------:R-:W-:Y:S02]  /*0160*/  IABS R9, R6.reuse ;  /* 0x0000000600097213 */ /* 0x080fe40000000000 */
[----:B------:R-:W-:Y:S02]  /*0170*/  IABS R12, R6 ;  /* 0x00000006000c7213 */ /* 0x000fe40000000000 */
[----:B------:R-:W1:Y:S08]  /*0180*/  I2F.RP R0, R9 ;  /* 0x0000000900007306 */ /* 0x000e700000209400 */
[----:B-1----:R-:W1:Y:S02]  /*0190*/  MUFU.RCP R0, R0 ;  /* 0x0000000000007308 */ /* 0x002e640000001000 */
[----:B-1----:R-:W-:-:S02]  /*01a0*/  VIADD R4, R0, 0xffffffe ;  /* 0x0ffffffe00047836 */ /* 0x002fc40000000000 */
[----:B------:R-:W-:-:S04]  /*01b0*/  IMAD.MOV R0, RZ, RZ, -R12 ;  /* 0x000000ffff007224 */ /* 0x000fc800078e0a0c */
[----:B------:R1:W2:Y:S02]  /*01c0*/  F2I.FTZ.U32.TRUNC.NTZ R5, R4 ;  /* 0x0000000400057305 */ /* 0x0002a4000021f000 */
[----:B-1----:R-:W-:Y:S02]  /*01d0*/  IMAD.MOV.U32 R4, RZ, RZ, RZ ;  /* 0x000000ffff047224 */ /* 0x002fe400078e00ff */
[----:B--2---:R-:W-:-:S04]  /*01e0*/  IMAD.MOV R8, RZ, RZ, -R5 ;  /* 0x000000ffff087224 */ /* 0x004fc800078e0a05 */
[----:B------:R-:W-:Y:S02]  /*01f0*/  IMAD R11, R8, R9, RZ ;  /* 0x00000009080b7224 */ /* 0x000fe400078e02ff */
[----:B------:R-:W-:Y:S02]  /*0200*/  IMAD.MOV.U32 R8, RZ, RZ, R10 ;  /* 0x000000ffff087224 */ /* 0x000fe400078e000a */
[----:B------:R-:W-:-:S06]  /*0210*/  IMAD.HI.U32 R5, R5, R11, R4 ;  /* 0x0000000b05057227 */ /* 0x000fcc00078e0004 */
[----:B------:R-:W-:-:S04]  /*0220*/  IMAD.HI.U32 R5, R5, R8, RZ ;  /* 0x0000000805057227 */ /* 0x000fc800078e00ff */
[----:B------:R-:W-:-:S05]  /*0230*/  IMAD R0, R5, R0, R8 ;  /* 0x0000000005007224 */ /* 0x000fca00078e0208 */
[----:B------:R-:W-:-:S13]  /*0240*/  ISETP.GT.U32.AND P1, PT, R9, R0, PT ;  /* 0x000000000900720c */ /* 0x000fda0003f24070 */
[----:B------:R-:W-:Y:S02]  /*0250*/  @!P1 IMAD.IADD R0, R0, 0x1, -R9 ;  /* 0x0000000100009824 */ /* 0x000fe400078e0a09 */
[----:B------:R-:W-:Y:S01]  /*0260*/  @!P1 VIADD R5, R5, 0x1 ;  /* 0x0000000105059836 */ /* 0x000fe20000000000 */
[----:B------:R-:W-:Y:S02]  /*0270*/  ISETP.NE.AND P1, PT, R6, RZ, PT ;  /* 0x000000ff0600720c */ /* 0x000fe40003f25270 */
[----:B------:R-:W-:Y:S02]  /*0280*/  ISETP.GE.U32.AND P0, PT, R0, R9, PT ;  /* 0x000000090000720c */ /* 0x000fe40003f06070 */
[----:B------:R-:W-:-:S04]  /*0290*/  LOP3.LUT R0, R7, R6, RZ, 0x3c, !PT ;  /* 0x0000000607007212 */ /* 0x000fc800078e3cff */
[----:B------:R-:W-:Y:S01]  /*02a0*/  ISETP.GE.AND P2, PT, R0, RZ, PT ;  /* 0x000000ff0000720c */ /* 0x000fe20003f46270 */
[----:B------:R-:W-:-:S06]  /*02b0*/  VIADD R0, R2, 0xff ;  /* 0x000000ff02007836 */ /* 0x000fcc0000000000 */
[----:B------:R-:W-:-:S04]  /*02c0*/  @P0 VIADD R5, R5, 0x1 ;  /* 0x0000000105050836 */ /* 0x000fc80000000000 */
[----:B------:R-:W-:Y:S01]  /*02d0*/  IMAD.MOV.U32 R4, RZ, RZ, R5 ;  /* 0x000000ffff047224 */ /* 0x000fe200078e0005 */
[----:B------:R-:W-:-:S03]  /*02e0*/  SHF.R.S32.HI R5, RZ, 0x1f, R0 ;  /* 0x0000001fff057819 */ /* 0x000fc60000011400 */
[----:B------:R-:W-:Y:S01]  /*02f0*/  @!P2 IMAD.MOV R4, RZ, RZ, -R4 ;  /* 0x000000ffff04a224 */ /* 0x000fe200078e0a04 */
[----:B------:R-:W-:Y:S02]  /*0300*/  @!P1 LOP3.LUT R4, RZ, R6, RZ, 0x33, !PT ;  /* 0x00000006ff049212 */ /* 0x000fe400078e33ff */
[----:B------:R-:W-:-:S03]  /*0310*/  LEA.HI R5, R5, R0, RZ, 0x8 ;  /* 0x0000000005057211 */ /* 0x000fc600078f40ff */
[----:B------:R-:W-:Y:S02]  /*0320*/  IMAD.SHL.U32 R8, R4, 0x8, RZ ;  /* 0x0000000804087824 */ /* 0x000fe400078e00ff */
[----:B------:R-:W-:-:S03]  /*0330*/  IMAD.MOV R4, RZ, RZ, -R4 ;  /* 0x000000ffff047224 */ /* 0x000fc600078e0a04 */
[----:B------:R-:W-:Y:S01]  /*0340*/  LEA.HI.SX32 R5, R5, -R8, 0x18 ;  /* 0x8000000805057211 */ /* 0x000fe200078fc2ff */
[----:B------:R-:W-:-:S03]  /*0350*/  IMAD R6, R6, R4, R7 ;  /* 0x0000000406067224 */ /* 0x000fc600078e0207 */
[----:B------:R-:W-:Y:S02]  /*0360*/  VIMNMX R13, R5, 0x8, PT ;  /* 0x00000008050d7848 */ /* 0x000fe40003fe0100 */
[----:B------:R-:W-:Y:S02]  /*0370*/  IABS R11, R6 ;  /* 0x00000006000b7213 */ /* 0x000fe40000000000 */
[----:B------:R-:W-:-:S04]  /*0380*/  IABS R9, R13 ;  /* 0x0000000d00097213 */ /* 0x000fc80000000000 */
[----:B------:R-:W1:Y:S08]  /*0390*/  I2F.RP R0, R9 ;  /* 0x0000000900007306 */ /* 0x000e700000209400 */
[----:B-1----:R-:W1:Y:S02]  /*03a0*/  MUFU.RCP R0, R0 ;  /* 0x0000000000007308 */ /* 0x002e640000001000 */
[----:B-1----:R-:W-:-:S06]  /*03b0*/  VIADD R5, R0, 0xffffffe ;  /* 0x0ffffffe00057836 */ /* 0x002fcc0000000000 */
[----:B------:R-:W1:Y:S02]  /*03c0*/  F2I.FTZ.U32.TRUNC.NTZ R5, R5 ;  /* 0x0000000500057305 */ /* 0x000e64000021f000 */
[----:B-1----:R-:W-:-:S04]  /*03d0*/  IMAD.MOV R10, RZ, RZ, -R5 ;  /* 0x000000ffff0a7224 */ /* 0x002fc800078e0a05 */
[----:B------:R-:W-:Y:S01]  /*03e0*/  IMAD.MOV.U32 R4, RZ, RZ, R10 ;  /* 0x000000ffff047224 */ /* 0x000fe200078e000a */
[----:B------:R-:W-:-:S03]  /*03f0*/  IABS R10, R13 ;  /* 0x0000000d000a7213 */ /* 0x000fc60000000000 */
[----:B------:R-:W-:Y:S02]  /*0400*/  IMAD R7, R4, R9, RZ ;  /* 0x0000000904077224 */ /* 0x000fe400078e02ff */
[----:B------:R-:W-:Y:S02]  /*0410*/  IMAD.MOV.U32 R4, RZ, RZ, RZ ;  /* 0x000000ffff047224 */ /* 0x000fe400078e00ff */
[----:B------:R-:W-:Y:S02]  /*0420*/  IMAD.MOV R0, RZ, RZ, -R10 ;  /* 0x000000ffff007224 */ /* 0x000fe400078e0a0a */
[----:B------:R-:W-:Y:S01]  /*0430*/  IMAD.HI.U32 R4, R5, R7, R4 ;  /* 0x0000000705047227 */ /* 0x000fe200078e0004 */
[----:B0-----:R-:W-:-:S05]  /*0440*/  LOP3.LUT R5, R24, 0x7f, RZ, 0xc0, !PT ;  /* 0x0000007f18057812 */ /* 0x001fca00078ec0ff */
[----:B------:R-:W-:-:S04]  /*0450*/  IMAD.HI.U32 R4, R4, R11, RZ ;  /* 0x0000000b04047227 */ /* 0x000fc800078e00ff */
[----:B------:R-:W-:Y:S01]  /*0460*/  IMAD R0, R4, R0, R11 ;  /* 0x0000000004007224 */ /* 0x000fe200078e020b */
[----:B------:R-:W-:-:S04]  /*0470*/  CS2R R10, SRZ ;  /* 0x00000000000a7805 */ /* 0x000fc8000001ff00 */
[----:B------:R-:W-:-:S13]  /*0480*/  ISETP.GT.U32.AND P1, PT, R9, R0, PT ;  /* 0x000000000900720c */ /* 0x000fda0003f24070 */
[----:B------:R-:W-:Y:S02]  /*0490*/  @!P1 IMAD.IADD R0, R0, 0x1, -R9 ;  /* 0x0000000100009824 */ /* 0x000fe400078e0a09 */
[----:B------:R-:W-:Y:S01]  /*04a0*/  @!P1 VIADD R4, R4, 0x1 ;  /* 0x0000000104049836 */ /* 0x000fe20000000000 */
[----:B------:R-:W-:Y:S02]  /*04b0*/  ISETP.NE.AND P1, PT, R13, RZ, PT ;  /* 0x000000ff0d00720c */ /* 0x000fe40003f25270 */
[----:B------:R-:W-:Y:S02]  /*04c0*/  ISETP.GE.U32.AND P0, PT, R0, R9, PT ;  /* 0x000000090000720c */ /* 0x000fe40003f06070 */
[----:B------:R-:W-:-:S04]  /*04d0*/  LOP3.LUT R0, R6, R13, RZ, 0x3c, !PT ;  /* 0x0000000d06007212 */ /* 0x000fc800078e3cff */
[----:B------:R-:W-:-:S07]  /*04e0*/  ISETP.GE.AND P2, PT, R0, RZ, PT ;  /* 0x000000ff0000720c */ /* 0x000fce0003f46270 */
[----:B------:R-:W-:Y:S01]  /*04f0*/  @P0 VIADD R4, R4, 0x1 ;  /* 0x0000000104040836 */ /* 0x000fe20000000000 */
[----:B------:R-:W-:-:S05]  /*0500*/  ISETP.GE.AND P0, PT, R31, 0x40, PT ;  /* 0x000000401f00780c */ /* 0x000fca0003f06270 */
[----:B------:R-:W-:Y:S01]  /*0510*/  @!P2 IMAD.MOV R4, RZ, RZ, -R4 ;  /* 0x000000ffff04a224 */ /* 0x000fe200078e0a04 */
[----:B------:R-:W-:-:S05]  /*0520*/  @!P1 LOP3.LUT R4, RZ, R13, RZ, 0x33, !PT ;  /* 0x0000000dff049212 */ /* 0x000fca00078e33ff */
[----:B------:R-:W-:Y:S02]  /*0530*/  IMAD.MOV R0, RZ, RZ, -R4 ;  /* 0x000000ffff007224 */ /* 0x000fe400078e0a04 */
[----:B------:R-:W-:Y:S02]  /*0540*/  IMAD.SHL.U32 R58, R4, 0x10, RZ ;  /* 0x00000010043a7824 */ /* 0x000fe400078e00ff */
[----:B------:R-:W-:Y:S01]  /*0550*/  IMAD R0, R13, R0, R6 ;  /* 0x000000000d007224 */ /* 0x000fe200078e0206 */
[----:B------:R-:W-:-:S03]  /*0560*/  CS2R R12, SRZ ;  /* 0x00000000000c7805 */ /* 0x000fc6000001ff00 */
[----:B------:R-:W-:Y:S01]  /*0570*/  IMAD.IADD R0, R8, 0x1, R0 ;  /* 0x0000000108007824 */ /* 0x000fe200078e0200 */
[----:B------:R-:W-:-:S03]  /*0580*/  CS2R R8, SRZ ;  /* 0x0000000000087805 */ /* 0x000fc6000001ff00 */
[----:B------:R-:W-:-:S04]  /*0590*/  IMAD R57, R0, 0x100, R5 ;  /* 0x0000010000397824 */ /* 0x000fc800078e0205 */
[----:B------:R-:W-:Y:S01]  /*05a0*/  VIADD R56, R57, 0x80 ;  /* 0x0000008039387836 */ /* 0x000fe20000000000 */
[----:B------:R0:W-:Y:S04]  /*05b0*/  STL [R1+0x2e4], R57 ;  /* 0x0002e43901007387 */ /* 0x0001e80000100800 */
[----:B------:R0:W-:Y:S04]  /*05c0*/  STL [R1+0x2ec], R56 ;  /* 0x0002ec3801007387 */ /* 0x0001e80000100800 */
[----:B------:R0:W-:Y:S01]  /*05d0*/  STL [R1+0x2e8], R58 ;  /* 0x0002e83a01007387 */ /* 0x0001e20000100800 */
[----:B------:R-:W-:Y:S05]  /*05e0*/  @!P0 BRA `(.L_x_0) ;  /* 0x00000098005c8947 */ /* 0x000fea0003800000 */
[----:B------:R-:W-:Y:S01]  /*05f0*/  IABS R15, R2 ;  /* 0x00000002000f7213 */ /* 0x000fe20000000000 */
[----:B------:R-:W-:Y:S01]  /*0600*/  ULDC UR5, c[0x0][0x234] ;  /* 0x00008d0000057ab9 */ /* 0x000fe20000000800 */
[----:B------:R-:W-:Y:S01]  /*0610*/  IABS R16, R3 ;  /* 0x0000000300107213 */ /* 0x000fe20000000000 */
[----:B------:R-:W-:Y:S01]  /*0620*/  ULDC UR10, c[0x0][0x23c] ;  /* 0x00008f00000a7ab9 */ /* 0x000fe20000000800 */
[----:B------:R-:W1:Y:S01]  /*0630*/  I2F.RP R0, R15 ;  /* 0x0000000f00007306 */ /* 0x000e620000209400 */
[----:B------:R-:W-:Y:S01]  /*0640*/  SHF.R.U32.HI R6, RZ, 0x6, R24 ;  /* 0x00000006ff067819 */ /* 0x000fe20000011618 */
[----:B------:R-:W-:Y:S01]  /*0650*/  ULDC.64 UR8, c[0x0][0x210] ;  /* 0x0000840000087ab9 */ /* 0x000fe20000000a00 */
[----:B------:R-:W-:Y:S01]  /*0660*/  ISETP.GE.AND P3, PT, R56, RZ, PT ;  /* 0x000000ff3800720c */ /* 0x000fe20003f66270 */
[----:B------:R-:W-:Y:S01]  /*0670*/  ULDC.64 UR12, c[0x0][0x218] ;  /* 0x00008600000c7ab9 */ /* 0x000fe20000000a00 */
[----:B------:R-:W-:Y:S01]  /*0680*/  SGXT.U32 R6, R6, 0x1 ;  /* 0x000000010606781a */ /* 0x000fe20000000000 */
[----:B------:R-:W-:Y:S01]  /*0690*/  USHF.R.U32.HI UR20, URZ, 0x4, UR4 ;  /* 0x000000043f147899 */ /* 0x000fe20008011604 */
[----:B------:R-:W-:Y:S01]  /*06a0*/  CS2R R48, SRZ ;  /* 0x0000000000307805 */ /* 0x000fe2000001ff00 */
[----:B------:R-:W2:Y:S01]  /*06b0*/  I2F.RP R8, R16 ;  /* 0x0000001000087306 */ /* 0x000ea20000209400 */
[----:B------:R-:W-:Y:S01]  /*06c0*/  LOP3.LUT R22, R58, R6, RZ, 0xfc, !PT ;  /* 0x000000063a167212 */ /* 0x000fe200078efcff */
[----:B------:R-:W-:Y:S01]  /*06d0*/  IMAD.MOV.U32 R6, RZ, RZ, RZ ;  /* 0x000000ffff067224 */ /* 0x000fe200078e00ff */
[----:B------:R-:W-:Y:S01]  /*06e0*/  USGXT.U32 UR20, UR20, 0xe ;  /* 0x0000000e1414789a */ /* 0x000fe20008000000 */
[----:B------:R-:W-:-:S02]  /*06f0*/  CS2R R50, SRZ ;  /* 0x0000000000327805 */ /* 0x000fc4000001ff00 */
[C---:B------:R-:W-:Y:S02]  /*0700*/  LOP3.LUT R25, R22.reuse, 0xc, RZ, 0xfc, !PT ;  /* 0x0000000c16197812 */ /* 0x040fe400078efcff */
[----:B------:R-:W-:Y:S02]  /*0710*/  CS2R R52, SRZ ;  /* 0x0000000000347805 */ /* 0x000fe4000001ff00 */
[C---:B------:R-:W-:Y:S01]  /*0720*/  LOP3.LUT R26, R22.reuse, 0xa, RZ, 0xfc, !PT ;  /* 0x0000000a161a7812 */ /* 0x040fe200078efcff */
[----:B-1----:R-:W1:Y:S01]  /*0730*/  MUFU.RCP R0, R0 ;  /* 0x0000000000007308 */ /* 0x002e620000001000 */
[----:B------:R-:W-:Y:S01]  /*0740*/  IABS R13, R25 ;  /* 0x00000019000d7213 */ /* 0x000fe20000000000 */
[----:B------:R-:W-:Y:S01]  /*0750*/  UIADD3 UR11, UP0, UR20, 0x80, URZ ;  /* 0x00000080140b7890 */ /* 0x000fe2000ff1e03f */
[----:B------:R-:W-:Y:S02]  /*0760*/  LOP3.LUT R28, R22, 0x6, RZ, 0xfc, !PT ;  /* 0x00000006161c7812 */ /* 0x000fe400078efcff */
[----:B------:R-:W-:-:S02]  /*0770*/  CS2R R54, SRZ ;  /* 0x0000000000367805 */ /* 0x000fc4000001ff00 */
[C---:B------:R-:W-:Y:S02]  /*0780*/  LOP3.LUT R29, R22.reuse, 0x4, RZ, 0xfc, !PT ;  /* 0x00000004161d7812 */ /* 0x040fe400078efcff */
[----:B------:R-:W-:Y:S02]  /*0790*/  CS2R R40, SRZ ;  /* 0x0000000000287805 */ /* 0x000fe4000001ff00 */
[----:B------:R-:W-:Y:S01]  /*07a0*/  IABS R17, R28 ;  /* 0x0000001c00117213 */ /* 0x000fe20000000000 */
[----:B--2---:R-:W2:Y:S01]  /*07b0*/  MUFU.RCP R8, R8 ;  /* 0x0000000800087308 */ /* 0x004ea20000001000 */
[----:B------:R-:W-:Y:S02]  /*07c0*/  IABS R19, R29 ;  /* 0x0000001d00137213 */ /* 0x000fe40000000000 */
[----:B------:R-:W-:Y:S02]  /*07d0*/  CS2R R42, SRZ ;  /* 0x00000000002a7805 */ /* 0x000fe4000001ff00 */
[----:B------:R-:W-:-:S02]  /*07e0*/  LOP3.LUT R27, R22, 0x8, RZ, 0xfc, !PT ;  /* 0x00000008161b7812 */ /* 0x000fc400078efcff */
[----:B------:R-:W-:Y:S02]  /*07f0*/  CS2R R44, SRZ ;  /* 0x00000000002c7805 */ /* 0x000fe4000001ff00 */
[----:B------:R-:W-:Y:S02]  /*0800*/  LOP3.LUT R30, R22, 0x2, RZ, 0xfc, !PT ;  /* 0x00000002161e7812 */ /* 0x000fe400078efcff */
[----:B------:R-:W-:Y:S02]  /*0810*/  CS2R R46, SRZ ;  /* 0x00000000002e7805 */ /* 0x000fe4000001ff00 */
[----:B------:R-:W-:Y:S02]  /*0820*/  IABS R23, R22 ;  /* 0x0000001600177213 */ /* 0x000fe40000000000 */
[----:B------:R-:W-:Y:S01]  /*0830*/  CS2R R34, SRZ ;  /* 0x0000000000227805 */ /* 0x000fe2000001ff00 */
[----:B-1----:R-:W-:Y:S01]  /*0840*/  VIADD R4, R0, 0xffffffe ;  /* 0x0ffffffe00047836 */ /* 0x002fe20000000000 */
[----:B------:R-:W-:-:S02]  /*0850*/  SHF.R.S32.HI R0, RZ, 0x1f, R31 ;  /* 0x0000001fff007819 */ /* 0x000fc4000001141f */
[----:B------:R-:W-:Y:S02]  /*0860*/  CS2R R36, SRZ ;  /* 0x0000000000247805 */ /* 0x000fe4000001ff00 */
[----:B------:R-:W-:Y:S01]  /*0870*/  IABS R21, R30 ;  /* 0x0000001e00157213 */ /* 0x000fe20000000000 */
[----:B------:R1:W3:Y:S01]  /*0880*/  F2I.FTZ.U32.TRUNC.NTZ R5, R4 ;  /* 0x0000000400057305 */ /* 0x0002e2000021f000 */
[----:B------:R-:W-:Y:S02]  /*0890*/  LEA.HI R31, R0, R31, RZ, 0x6 ;  /* 0x0000001f001f7211 */ /* 0x000fe400078f30ff */
[----:B------:R-:W-:Y:S01]  /*08a0*/  CS2R R38, SRZ ;  /* 0x0000000000267805 */ /* 0x000fe2000001ff00 */
[----:B------:R-:W-:Y:S01]  /*08b0*/  UMOV UR23, 0x40000040 ;  /* 0x4000004000177882 */ /* 0x000fe20000000000 */
[----:B--2---:R-:W-:Y:S01]  /*08c0*/  VIADD R7, R8, 0xffffffe ;  /* 0x0ffffffe08077836 */ /* 0x004fe20000000000 */
[----:B------:R-:W-:Y:S02]  /*08d0*/  IABS R8, R57 ;  /* 0x0000003900087213 */ /* 0x000fe40000000000 */
[----:B------:R-:W-:Y:S01]  /*08e0*/  SHF.R.S32.HI R137, RZ, 0x6, R31 ;  /* 0x00000006ff897819 */ /* 0x000fe2000001141f */
[----:B-1----:R-:W-:-:S02]  /*08f0*/  IMAD.MOV.U32 R4, RZ, RZ, RZ ;  /* 0x000000ffff047224 */ /* 0x002fc400078e00ff */
[----:B------:R-:W1:Y:S01]  /*0900*/  F2I.FTZ.U32.TRUNC.NTZ R7, R7 ;  /* 0x0000000700077305 */ /* 0x000e62000021f000 */
[----:B---3--:R-:W-:-:S04]  /*0910*/  IMAD.MOV R10, RZ, RZ, -R5 ;  /* 0x000000ffff0a7224 */ /* 0x008fc800078e0a05 */
[----:B------:R-:W-:-:S04]  /*0920*/  IMAD R9, R10, R15, RZ ;  /* 0x0000000f0a097224 */ /* 0x000fc800078e02ff */
[----:B------:R-:W-:Y:S01]  /*0930*/  IMAD.HI.U32 R4, R5, R9, R4 ;  /* 0x0000000905047227 */ /* 0x000fe200078e0004 */
[----:B------:R-:W-:-:S03]  /*0940*/  IABS R9, R56 ;  /* 0x0000003800097213 */ /* 0x000fc60000000000 */
[----:B-1----:R-:W-:Y:S02]  /*0950*/  IMAD.MOV R11, RZ, RZ, -R7 ;  /* 0x000000ffff0b7224 */ /* 0x002fe400078e0a07 */
[----:B------:R-:W-:-:S04]  /*0960*/  IMAD.HI.U32 R0, R4, R8, RZ ;  /* 0x0000000804007227 */ /* 0x000fc800078e00ff */
[----:B------:R-:W-:-:S04]  /*0970*/  IMAD.HI.U32 R4, R4, R9, RZ ;  /* 0x0000000904047227 */ /* 0x000fc800078e00ff */
[----:B------:R-:W-:Y:S02]  /*0980*/  IMAD.MOV R4, RZ, RZ, -R4 ;  /* 0x000000ffff047224 */ /* 0x000fe400078e0a04 */
[----:B------:R-:W-:Y:S02]  /*0990*/  IMAD.MOV R0, RZ, RZ, -R0 ;  /* 0x000000ffff007224 */ /* 0x000fe400078e0a00 */
[----:B------:R-:W-:Y:S01]  /*09a0*/  IMAD R4, R15, R4, R9 ;  /* 0x000000040f047224 */ /* 0x000fe200078e0209 */
[----:B------:R-:W-:Y:S01]  /*09b0*/  IABS R9, R26 ;  /* 0x0000001a00097213 */ /* 0x000fe20000000000 */
[----:B------:R-:W-:Y:S02]  /*09c0*/  IMAD R11, R11, R16, RZ ;  /* 0x000000100b0b7224 */ /* 0x000fe400078e02ff */
[C---:B------:R-:W-:Y:S01]  /*09d0*/  IMAD R0, R15.reuse, R0, R8 ;  /* 0x000000000f007224 */ /* 0x040fe200078e0208 */
[----:B------:R-:W-:Y:S01]  /*09e0*/  ISETP.GT.U32.AND P2, PT, R15, R4, PT ;  /* 0x000000040f00720c */ /* 0x000fe20003f44070 */
[----:B------:R-:W-:Y:S01]  /*09f0*/  IMAD.HI.U32 R6, R7, R11, R6 ;  /* 0x0000000b07067227 */ /* 0x000fe200078e0006 */
[----:B------:R-:W-:-:S02]  /*0a00*/  LOP3.LUT R7, R22, 0xe, RZ, 0xfc, !PT ;  /* 0x0000000e16077812 */ /* 0x000fc400078efcff */
[----:B------:R-:W-:Y:S02]  /*0a10*/  ISETP.GT.U32.AND P1, PT, R15, R0, PT ;  /* 0x000000000f00720c */ /* 0x000fe40003f24070 */
[----:B------:R-:W-:Y:S01]  /*0a20*/  IABS R11, R7 ;  /* 0x00000007000b7213 */ /* 0x000fe20000000000 */
[----:B------:R-:W-:Y:S01]  /*0a30*/  IMAD.HI.U32 R12, R6, R21, RZ ;  /* 0x00000015060c7227 */ /* 0x000fe200078e00ff */
[----:B------:R-:W-:-:S03]  /*0a40*/  ISETP.GE.AND P0, PT, R7, RZ, PT ;  /* 0x000000ff0700720c */ /* 0x000fc60003f06270 */
[----:B------:R-:W-:-:S04]  /*0a50*/  IMAD.HI.U32 R5, R6, R11, RZ ;  /* 0x0000000b06057227 */ /* 0x000fc800078e00ff */
[----:B------:R-:W-:-:S04]  /*0a60*/  IMAD.HI.U32 R7, R6, R13, RZ ;  /* 0x0000000d06077227 */ /* 0x000fc800078e00ff */
[----:B------:R-:W-:Y:S01]  /*0a70*/  @!P2 IMAD.IADD R4, R4, 0x1, -R15 ;  /* 0x000000010404a824 */ /* 0x000fe200078e0a0f */
[----:B------:R-:W-:Y:S01]  /*0a80*/  ISETP.GE.AND P2, PT, R57, RZ, PT ;  /* 0x000000ff3900720c */ /* 0x000fe20003f46270 */
[----:B------:R-:W-:Y:S02]  /*0a90*/  IMAD.MOV R5, RZ, RZ, -R5 ;  /* 0x000000ffff057224 */ /* 0x000fe400078e0a05 */
[----:B------:R-:W-:Y:S01]  /*0aa0*/  @!P1 IMAD.IADD R0, R0, 0x1, -R15 ;  /* 0x0000000100009824 */ /* 0x000fe200078e0a0f */
[C---:B------:R-:W-:Y:S01]  /*0ab0*/  ISETP.GT.U32.AND P4, PT, R15.reuse, R4, PT ;  /* 0x000000040f00720c */ /* 0x040fe20003f84070 */
[----:B------:R-:W-:Y:S02]  /*0ac0*/  IMAD.MOV R10, RZ, RZ, -R7 ;  /* 0x000000ffff0a7224 */ /* 0x000fe400078e0a07 */
[C---:B------:R-:W-:Y:S01]  /*0ad0*/  IMAD R7, R16.reuse, R5, R11 ;  /* 0x0000000510077224 */ /* 0x040fe200078e020b */
[----:B------:R-:W-:Y:S01]  /*0ae0*/  ISETP.GT.U32.AND P1, PT, R15, R0, PT ;  /* 0x000000000f00720c */ /* 0x000fe20003f24070 */
[----:B------:R-:W-:Y:S01]  /*0af0*/  IMAD R8, R16, R10, R13 ;  /* 0x0000000a10087224 */ /* 0x000fe200078e020d */
[----:B------:R-:W-:Y:S01]  /*0b00*/  IABS R13, R27 ;  /* 0x0000001b000d7213 */ /* 0x000fe20000000000 */
[----:B------:R-:W-:-:S03]  /*0b10*/  IMAD.HI.U32 R5, R6, R9, RZ ;  /* 0x0000000906057227 */ /* 0x000fc600078e00ff */
[----:B------:R-:W-:Y:S01]  /*0b20*/  ISETP.GT.U32.AND P5, PT, R16, R8, PT ;  /* 0x000000081000720c */ /* 0x000fe20003fa4070 */
[----:B------:R-:W-:-:S04]  /*0b30*/  IMAD.HI.U32 R10, R6, R17, RZ ;  /* 0x00000011060a7227 */ /* 0x000fc800078e00ff */
[----:B------:R-:W-:Y:S02]  /*0b40*/  IMAD.MOV R5, RZ, RZ, -R5 ;  /* 0x000000ffff057224 */ /* 0x000fe400078e0a05 */
[----:B------:R-:W-:-:S04]  /*0b50*/  IMAD.HI.U32 R11, R6, R19, RZ ;  /* 0x00000013060b7227 */ /* 0x000fc800078e00ff */
[----:B------:R-:W-:Y:S02]  /*0b60*/  IMAD.MOV R14, RZ, RZ, -R10 ;  /* 0x000000ffff0e7224 */ /* 0x000fe400078e0a0a */
[----:B------:R-:W-:Y:S02]  /*0b70*/  IMAD R9, R16, R5, R9 ;  /* 0x0000000510097224 */ /* 0x000fe400078e0209 */
[----:B------:R-:W-:Y:S02]  /*0b80*/  IMAD.MOV R18, RZ, RZ, -R11 ;  /* 0x000000ffff127224 */ /* 0x000fe400078e0a0b */
[----:B------:R-:W-:Y:S01]  /*0b90*/  IMAD.HI.U32 R5, R6, R13, RZ ;  /* 0x0000000d06057227 */ /* 0x000fe200078e00ff */
[----:B------:R-:W-:-:S03]  /*0ba0*/  ISETP.GT.U32.AND P6, PT, R16, R9, PT ;  /* 0x000000091000720c */ /* 0x000fc60003fc4070 */
[----:B------:R-:W-:Y:S02]  /*0bb0*/  IMAD R11, R16, R14, R17 ;  /* 0x0000000e100b7224 */ /* 0x000fe400078e0211 */
[----:B------:R-:W-:Y:S02]  /*0bc0*/  IMAD.MOV.U32 R17, RZ, RZ, R23 ;  /* 0x000000ffff117224 */ /* 0x000fe400078e0017 */
[----:B------:R-:W-:Y:S01]  /*0bd0*/  @!P4 IMAD.IADD R4, R4, 0x1, -R15 ;  /* 0x000000010404c824 */ /* 0x000fe200078e0a0f */
[----:B------:R-:W-:Y:S01]  /*0be0*/  ISETP.GT.U32.AND P4, PT, R16, R7, PT ;  /* 0x000000071000720c */ /* 0x000fe20003f84070 */
[----:B------:R-:W-:Y:S02]  /*0bf0*/  IMAD.MOV R5, RZ, RZ, -R5 ;  /* 0x000000ffff057224 */ /* 0x000fe400078e0a05 */
[----:B------:R-:W-:Y:S01]  /*0c00*/  @!P1 IMAD.IADD R0, R0, 0x1, -R15 ;  /* 0x0000000100009824 */ /* 0x000fe200078e0a0f */
[----:B------:R-:W-:Y:S01]  /*0c10*/  ISETP.NE.AND P1, PT, R2, RZ, PT ;  /* 0x000000ff0200720c */ /* 0x000fe20003f25270 */
[----:B------:R-:W-:-:S04]  /*0c20*/  IMAD.HI.U32 R6, R6, R17, RZ ;  /* 0x0000001106067227 */ /* 0x000fc800078e00ff */
[----:B------:R-:W-:Y:S02]  /*0c30*/  IMAD.MOV R20, RZ, RZ, -R12 ;  /* 0x000000ffff147224 */ /* 0x000fe400078e0a0c */
[C---:B------:R-:W-:Y:S01]  /*0c40*/  IMAD R10, R16.reuse, R5, R13 ;  /* 0x00000005100a7224 */ /* 0x040fe200078e020d */
[----:B------:R-:W-:Y:S01]  /*0c50*/  LOP3.LUT R5, RZ, R2, RZ, 0x33, !PT ;  /* 0x00000002ff057212 */ /* 0x000fe200078e33ff */
[----:B------:R-:W-:Y:S01]  /*0c60*/  @!P2 IMAD.MOV R0, RZ, RZ, -R0 ;  /* 0x000000ffff00a224 */ /* 0x000fe200078e0a00 */
[----:B------:R-:W-:Y:S01]  /*0c70*/  SHF.R.S32.HI R2, RZ, 0x6, R24 ;  /* 0x00000006ff027819 */ /* 0x000fe20000011418 */
[----:B------:R-:W-:Y:S01]  /*0c80*/  @!P3 IMAD.MOV R4, RZ, RZ, -R4 ;  /* 0x000000ffff04b224 */ /* 0x000fe200078e0a04 */
[C---:B------:R-:W-:Y:S01]  /*0c90*/  ISETP.GT.U32.AND P2, PT, R16.reuse, R10, PT ;  /* 0x0000000a1000720c */ /* 0x040fe20003f44070 */
[----:B------:R-:W-:Y:S01]  /*0ca0*/  IMAD.MOV R6, RZ, RZ, -R6 ;  /* 0x000000ffff067224 */ /* 0x000fe200078e0a06 */
[C---:B------:R-:W-:Y:S01]  /*0cb0*/  SEL R15, R5.reuse, R0, !P1 ;  /* 0x00000000050f7207 */ /* 0x040fe20004800000 */
[C---:B------:R-:W-:Y:S01]  /*0cc0*/  IMAD R13, R16.reuse, R20, R21 ;  /* 0x00000014100d7224 */ /* 0x040fe200078e0215 */
[----:B------:R-:W-:Y:S01]  /*0cd0*/  SEL R4, R5, R4, !P1 ;  /* 0x0000000405047207 */ /* 0x000fe20004800000 */
[C---:B------:R-:W-:Y:S01]  /*0ce0*/  IMAD R12, R16.reuse, R18, R19 ;  /* 0x00000012100c7224 */ /* 0x040fe200078e0213 */
[C---:B------:R-:W-:Y:S01]  /*0cf0*/  ISETP.GT.U32.AND P1, PT, R16.reuse, R11, PT ;  /* 0x0000000b1000720c */ /* 0x040fe20003f24070 */
[----:B------:R-:W-:Y:S01]  /*0d00*/  IMAD R14, R16, R6, R17 ;  /* 0x00000006100e7224 */ /* 0x000fe200078e0211 */
[----:B------:R-:W-:Y:S01]  /*0d10*/  LOP3.LUT R18, R24, 0x3f, RZ, 0xc0, !PT ;  /* 0x0000003f18127812 */ /* 0x000fe200078ec0ff */
[--C-:B------:R-:W-:Y:S01]  /*0d20*/  @!P4 IMAD.IADD R7, R7, 0x1, -R16.reuse ;  /* 0x000000010707c824 */ /* 0x100fe200078e0a10 */
[----:B------:R-:W-:Y:S01]  /*0d30*/  ISETP.GT.U32.AND P4, PT, R16, R13, PT ;  /* 0x0000000d1000720c */ /* 0x000fe20003f84070 */
[--C-:B------:R-:W-:Y:S01]  /*0d40*/  @!P5 IMAD.IADD R8, R8, 0x1, -R16.reuse ;  /* 0x000000010808d824 */ /* 0x100fe200078e0a10 */
[C---:B------:R-:W-:Y:S01]  /*0d50*/  ISETP.GT.U32.AND P3, PT, R16.reuse, R12, PT ;  /* 0x0000000c1000720c */ /* 0x040fe20003f64070 */
[--C-:B------:R-:W-:Y:S01]  /*0d60*/  @!P6 IMAD.IADD R9, R9, 0x1, -R16.reuse ;  /* 0x000000010909e824 */ /* 0x100fe200078e0a10 */
[----:B------:R-:W-:Y:S01]  /*0d70*/  ISETP.GT.U32.AND P5, PT, R16, R14, PT ;  /* 0x0000000e1000720c */ /* 0x000fe20003fa4070 */
[--C-:B------:R-:W-:Y:S01]  /*0d80*/  @!P2 IMAD.IADD R10, R10, 0x1, -R16.reuse ;  /* 0x000000010a0aa824 */ /* 0x100fe200078e0a10 */
[----:B------:R-:W-:Y:S01]  /*0d90*/  ISETP.GT.U32.AND P6, PT, R16, R7, PT ;  /* 0x000000071000720c */ /* 0x000fe20003fc4070 */
[----:B------:R-:W-:Y:S01]  /*0da0*/  IMAD.SHL.U32 R5, R18, 0x2, RZ ;  /* 0x0000000212057824 */ /* 0x000fe200078e00ff */
[----:B------:R-:W-:Y:S01]  /*0db0*/  ISETP.GT.U32.AND P2, PT, R16, R8, PT ;  /* 0x000000081000720c */ /* 0x000fe20003f44070 */
[--C-:B------:R-:W-:Y:S01]  /*0dc0*/  @!P1 IMAD.IADD R11, R11, 0x1, -R16.reuse ;  /* 0x000000010b0b9824 */ /* 0x100fe200078e0a10 */
[----:B------:R-:W-:Y:S01]  /*0dd0*/  ISETP.GE.AND P1, PT, R25, RZ, PT ;  /* 0x000000ff1900720c */ /* 0x000fe20003f26270 */
[----:B------:R-:W-:Y:S01]  /*0de0*/  IMAD R4, R4, UR5, RZ ;  /* 0x0000000504047c24 */ /* 0x000fe2000f8e02ff */
[----:B------:R-:W-:Y:S01]  /*0df0*/  LOP3.LUT R0, R24, 0x40, RZ, 0xc0, !PT ;  /* 0x0000004018007812 */ /* 0x000fe200078ec0ff */
[--C-:B------:R-:W-:Y:S01]  /*0e00*/  @!P4 IMAD.IADD R13, R13, 0x1, -R16.reuse ;  /* 0x000000010d0dc824 */ /* 0x100fe200078e0a10 */
[----:B------:R-:W-:Y:S01]  /*0e10*/  ISETP.GT.U32.AND P4, PT, R16, R9, PT ;  /* 0x000000091000720c */ /* 0x000fe20003f84070 */
[--C-:B------:R-:W-:Y:S01]  /*0e20*/  @!P3 IMAD.IADD R12, R12, 0x1, -R16.reuse ;  /* 0x000000010c0cb824 */ /* 0x100fe200078e0a10 */
[----:B------:R-:W-:Y:S01]  /*0e30*/  ISETP.GT.U32.AND P3, PT, R16, R10, PT ;  /* 0x0000000a1000720c */ /* 0x000fe20003f64070 */
[--C-:B------:R-:W-:Y:S01]  /*0e40*/  @!P5 IMAD.IADD R14, R14, 0x1, -R16.reuse ;  /* 0x000000010e0ed824 */ /* 0x100fe200078e0a10 */
[C---:B------:R-:W-:Y:S01]  /*0e50*/  ISETP.GT.U32.AND P5, PT, R16.reuse, R11, PT ;  /* 0x0000000b1000720c */ /* 0x040fe20003fa4070 */
[--C-:B------:R-:W-:Y:S01]  /*0e60*/  @!P6 IMAD.IADD R7, R7, 0x1, -R16.reuse ;  /* 0x000000010707e824 */ /* 0x100fe200078e0a10 */
[----:B------:R-:W-:Y:S01]  /*0e70*/  ISETP.GT.U32.AND P6, PT, R16, R13, PT ;  /* 0x0000000d1000720c */ /* 0x000fe20003fc4070 */
[----:B------:R-:W-:Y:S01]  /*0e80*/  @!P2 IMAD.IADD R8, R8, 0x1, -R16 ;  /* 0x000000010808a824 */ /* 0x000fe200078e0a10 */
[C---:B------:R-:W-:Y:S01]  /*0e90*/  ISETP.GT.U32.AND P2, PT, R16.reuse, R12, PT ;  /* 0x0000000c1000720c */ /* 0x040fe20003f44070 */
[----:B------:R-:W-:Y:S01]  /*0ea0*/  @!P0 IMAD.MOV R7, RZ, RZ, -R7 ;  /* 0x000000ffff078224 */ /* 0x000fe200078e0a07 */
[----:B------:R-:W-:Y:S01]  /*0eb0*/  ISETP.GT.U32.AND P0, PT, R16, R14, PT ;  /* 0x0000000e1000720c */ /* 0x000fe20003f04070 */
[----:B------:R-:W-:Y:S01]  /*0ec0*/  @!P1 IMAD.MOV R8, RZ, RZ, -R8 ;  /* 0x000000ffff089224 */ /* 0x000fe200078e0a08 */
[----:B------:R-:W-:Y:S01]  /*0ed0*/  ISETP.GE.AND P1, PT, R26, RZ, PT ;  /* 0x000000ff1a00720c */ /* 0x000fe20003f26270 */
[--C-:B------:R-:W-:Y:S01]  /*0ee0*/  @!P4 IMAD.IADD R9, R9, 0x1, -R16.reuse ;  /* 0x000000010909c824 */ /* 0x100fe200078e0a10 */
        /* <DEDUP_REMOVED lines=8> */
[----:B------:R-:W1:Y:S01]  /*0f70*/  LDC R30, c[0x0][0x238] ;  /* 0x00008e00ff1e7b82 */ /* 0x000e620000000800 */
[----:B------:R-:W-:Y:S01]  /*0f80*/  ISETP.GE.AND P2, PT, R29, RZ, PT ;  /* 0x000000ff1d00720c */ /* 0x000fe20003f46270 */
[----:B------:R-:W-:Y:S01]  /*0f90*/  @!P0 IMAD.IADD R14, R14, 0x1, -R16 ;  /* 0x000000010e0e8824 */ /* 0x000fe200078e0a10 */
[----:B------:R-:W-:Y:S01]  /*0fa0*/  SGXT R2, R2, 0x1 ;  /* 0x000000010202781a */ /* 0x000fe20000000200 */
[----:B------:R-:W-:Y:S01]  /*0fb0*/  @!P1 IMAD.MOV R9, RZ, RZ, -R9 ;  /* 0x000000ffff099224 */ /* 0x000fe200078e0a09 */
[----:B------:R-:W-:Y:S01]  /*0fc0*/  ISETP.NE.AND P0, PT, R3, RZ, PT ;  /* 0x000000ff0300720c */ /* 0x000fe20003f05270 */
[----:B------:R-:W-:Y:S01]  /*0fd0*/  IMAD R0, R0, 0x80, R5 ;  /* 0x0000008000007824 */ /* 0x000fe200078e0205 */
[----:B------:R-:W-:Y:S01]  /*0fe0*/  LOP3.LUT R6, RZ, R3, RZ, 0x33, !PT ;  /* 0x00000003ff067212 */ /* 0x000fe200078e33ff */
[----:B------:R-:W-:Y:S01]  /*0ff0*/  @!P3 IMAD.MOV R10, RZ, RZ, -R10 ;  /* 0x000000ffff0ab224 */ /* 0x000fe200078e0a0a */
[----:B------:R-:W-:Y:S01]  /*1000*/  LOP3.LUT R2, R5, 0x90, R2, 0x78, !PT ;  /* 0x0000009005027812 */ /* 0x000fe200078e7802 */
[----:B------:R-:W-:Y:S01]  /*1010*/  @!P5 IMAD.MOV R11, RZ, RZ, -R11 ;  /* 0x000000ffff0bd224 */ /* 0x000fe200078e0a0b */
[----:B------:R-:W-:Y:S01]  /*1020*/  SEL R8, R6, R8, !P0 ;  /* 0x0000000806087207 */ /* 0x000fe20004000000 */
[----:B------:R-:W-:Y:S01]  /*1030*/  IMAD R5, R18, UR10, RZ ;  /* 0x0000000a12057c24 */ /* 0x000fe2000f8e02ff */
[C---:B------:R-:W-:Y:S01]  /*1040*/  SEL R9, R6.reuse, R9, !P0 ;  /* 0x0000000906097207 */ /* 0x040fe20004000000 */
[----:B------:R-:W-:Y:S01]  /*1050*/  IMAD R3, R15, UR5, RZ ;  /* 0x000000050f037c24 */ /* 0x000fe2000f8e02ff */
[C---:B------:R-:W-:Y:S01]  /*1060*/  SEL R10, R6.reuse, R10, !P0 ;  /* 0x0000000a060a7207 */ /* 0x040fe20004000000 */
[----:B------:R-:W-:Y:S01]  /*1070*/  ULDC UR5, c[0x0][0x240] ;  /* 0x0000900000057ab9 */ /* 0x000fe20000000800 */
[C---:B------:R-:W-:Y:S01]  /*1080*/  SEL R11, R6.reuse, R11, !P0 ;  /* 0x0000000b060b7207 */ /* 0x040fe20004000000 */
[----:B------:R-:W-:Y:S01]  /*1090*/  @!P2 IMAD.MOV R12, RZ, RZ, -R12 ;  /* 0x000000ffff0ca224 */ /* 0x000fe200078e0a0c */
[----:B------:R-:W-:Y:S01]  /*10a0*/  SEL R7, R6, R7, !P0 ;  /* 0x0000000706077207 */ /* 0x000fe20004000000 */
[----:B------:R-:W-:Y:S01]  /*10b0*/  @!P6 IMAD.MOV R13, RZ, RZ, -R13 ;  /* 0x000000ffff0de224 */ /* 0x000fe200078e0a0d */
[----:B------:R-:W-:Y:S01]  /*10c0*/  LEA R142, P3, R4, UR8, 0x1 ;  /* 0x00000008048e7c11 */ /* 0x000fe2000f8608ff */
[----:B------:R-:W-:Y:S01]  /*10d0*/  IMAD R8, R8, UR5, RZ ;  /* 0x0000000508087c24 */ /* 0x000fe2000f8e02ff */
[----:B------:R-:W-:Y:S01]  /*10e0*/  LEA R63, P1, R5, UR12, 0x1 ;  /* 0x0000000c053f7c11 */ /* 0x000fe2000f8208ff */
[----:B------:R-:W-:Y:S01]  /*10f0*/  IMAD R9, R9, UR5, RZ ;  /* 0x0000000509097c24 */ /* 0x000fe2000f8e02ff */
[----:B------:R-:W-:Y:S01]  /*1100*/  LEA R140, P2, R3, UR8, 0x1 ;  /* 0x00000008038c7c11 */ /* 0x000fe2000f8408ff */
[----:B------:R-:W-:Y:S01]  /*1110*/  IMAD R10, R10, UR5, RZ ;  /* 0x000000050a0a7c24 */ /* 0x000fe2000f8e02ff */
[----:B------:R-:W-:Y:S01]  /*1120*/  LEA.HI.X.SX32 R143, R4, UR9, 0x1, P3 ;  /* 0x00000009048f7c11 */ /* 0x000fe200098f0eff */
[----:B------:R-:W-:Y:S01]  /*1130*/  IMAD R11, R11, UR5, RZ ;  /* 0x000000050b0b7c24 */ /* 0x000fe2000f8e02ff */
[----:B------:R-:W-:Y:S01]  /*1140*/  SEL R13, R6, R13, !P0 ;  /* 0x0000000d060d7207 */ /* 0x000fe20004000000 */
[----:B------:R-:W-:Y:S01]  /*1150*/  @!P4 IMAD.MOV R14, RZ, RZ, -R14 ;  /* 0x000000ffff0ec224 */ /* 0x000fe200078e0a0e */
[----:B------:R-:W-:Y:S01]  /*1160*/  LEA.HI.X.SX32 R20, R5, UR13, 0x1, P1 ;  /* 0x0000000d05147c11 */ /* 0x000fe200088f0eff */
[----:B------:R-:W-:Y:S01]  /*1170*/  IMAD R7, R7, UR5, RZ ;  /* 0x0000000507077c24 */ /* 0x000fe2000f8e02ff */
[----:B------:R-:W-:Y:S01]  /*1180*/  LEA.HI.X.SX32 R141, R3, UR9, 0x1, P2 ;  /* 0x00000009038d7c11 */ /* 0x000fe200090f0eff */
[----:B-1----:R-:W-:Y:S01]  /*1190*/  IMAD R3, R30, 0x3f, RZ ;  /* 0x0000003f1e037824 */ /* 0x002fe200078e02ff */
[-C--:B------:R-:W-:Y:S01]  /*11a0*/  LEA R19, P5, R8, R63.reuse, 0x1 ;  /* 0x0000003f08137211 */ /* 0x080fe200078a08ff */
[----:B------:R-:W-:Y:S01]  /*11b0*/  IMAD R27, R30, 0x3e, RZ ;  /* 0x0000003e1e1b7824 */ /* 0x000fe200078e02ff */
[-C--:B------:R-:W-:Y:S01]  /*11c0*/  LEA R21, P3, R9, R63.reuse, 0x1 ;  /* 0x0000003f09157211 */ /* 0x080fe200078608ff */
[----:B------:R-:W-:Y:S01]  /*11d0*/  IMAD R13, R13, UR5, RZ ;  /* 0x000000050d0d7c24 */ /* 0x000fe2000f8e02ff */
[-C--:B------:R-:W-:Y:S01]  /*11e0*/  LEA R23, P2, R10, R63.reuse, 0x1 ;  /* 0x0000003f0a177211 */ /* 0x080fe200078408ff */
[----:B------:R-:W-:Y:S01]  /*11f0*/  IMAD.WIDE R24, R27, 0x2, R142 ;  /* 0x000000021b187825 */ /* 0x000fe200078e028e */
[-C--:B0-----:R-:W-:Y:S01]  /*1200*/  LEA R57, P1, R11, R63.reuse, 0x1 ;  /* 0x0000003f0b397211 */ /* 0x081fe200078208ff */
[----:B------:R-:W-:Y:S01]  /*1210*/  UIADD3 UR9, UR4, 0x8000, URZ ;  /* 0x0000800004097890 */ /* 0x000fe2000fffe03f */
[C---:B------:R-:W-:Y:S01]  /*1220*/  SEL R12, R6.reuse, R12, !P0 ;  /* 0x0000000c060c7207 */ /* 0x040fe20004000000 */
[----:B------:R-:W-:Y:S01]  /*1230*/  IMAD.MOV.U32 R69, RZ, RZ, R24 ;  /* 0x000000ffff457224 */ /* 0x000fe200078e0018 */
[----:B------:R-:W-:Y:S01]  /*1240*/  SEL R6, R6, R14, !P0 ;  /* 0x0000000e06067207 */ /* 0x000fe20004000000 */
[----:B------:R-:W-:Y:S01]  /*1250*/  IMAD R29, R30, 0x3c, RZ ;  /* 0x0000003c1e1d7824 */ /* 0x000fe200078e02ff */
[-C--:B------:R-:W-:Y:S01]  /*1260*/  LEA R18, P4, R7, R63.reuse, 0x1 ;  /* 0x0000003f07127211 */ /* 0x080fe200078808ff */
[----:B------:R-:W-:Y:S01]  /*1270*/  IMAD R4, R12, UR5, RZ ;  /* 0x000000050c047c24 */ /* 0x000fe2000f8e02ff */
[-C--:B------:R-:W-:Y:S01]  /*1280*/  LEA.HI.X.SX32 R14, R8, R20.reuse, 0x1, P5 ;  /* 0x00000014080e7211 */ /* 0x080fe200028f0eff */
[----:B------:R-:W-:Y:S01]  /*1290*/  IMAD R6, R6, UR5, RZ ;  /* 0x0000000506067c24 */ /* 0x000fe2000f8e02ff */
[-C--:B------:R-:W-:Y:S01]  /*12a0*/  LEA.HI.X.SX32 R15, R9, R20.reuse, 0x1, P3 ;  /* 0x00000014090f7211 */ /* 0x080fe200018f0eff */
[----:B------:R-:W-:Y:S01]  /*12b0*/  IMAD.WIDE R8, R3, 0x2, R142 ;  /* 0x0000000203087825 */ /* 0x000fe200078e028e */
[-C--:B------:R-:W-:Y:S01]  /*12c0*/  LEA.HI.X.SX32 R16, R10, R20.reuse, 0x1, P2 ;  /* 0x000000140a107211 */ /* 0x080fe200010f0eff */
[----:B------:R-:W-:Y:S01]  /*12d0*/  USHF.R.U32.HI UR9, URZ, 0x4, UR9 ;  /* 0x000000043f097899 */ /* 0x000fe20008011609 */
[-C--:B------:R-:W-:Y:S01]  /*12e0*/  LEA.HI.X.SX32 R17, R11, R20.reuse, 0x1, P1 ;  /* 0x000000140b117211 */ /* 0x080fe200008f0eff */
[----:B------:R-:W-:Y:S01]  /*12f0*/  IMAD.WIDE R10, R3, 0x2, R140 ;  /* 0x00000002030a7825 */ /* 0x000fe200078e028c */
[-C--:B------:R-:W-:Y:S01]  /*1300*/  LEA.HI.X.SX32 R12, R7, R20.reuse, 0x1, P4 ;  /* 0x00000014070c7211 */ /* 0x080fe200020f0eff */
[----:B------:R-:W-:Y:S01]  /*1310*/  USHF.L.U32 UR10, UR10, 0x6, URZ ;  /* 0x000000060a0a7899 */ /* 0x000fe2000800063f */
[CC--:B------:R-:W-:Y:S01]  /*1320*/  LEA R61, P4, R13.reuse, R63.reuse, 0x1 ;  /* 0x0000003f0d3d7211 */ /* 0x0c0fe200078808ff */
[----:B------:R-:W-:Y:S01]  /*1330*/  IMAD R3, R30, 0x3d, RZ ;  /* 0x0000003d1e037824 */ /* 0x000fe200078e02ff */
[-C--:B------:R-:W-:Y:S01]  /*1340*/  LEA R59, P0, R4, R63.reuse, 0x1 ;  /* 0x0000003f043b7211 */ /* 0x080fe200078008ff */
[----:B------:R-:W-:Y:S01]  /*1350*/  IMAD.MOV.U32 R7, RZ, RZ, R9 ;  /* 0x000000ffff077224 */ /* 0x000fe200078e0009 */
[-C--:B------:R-:W-:Y:S01]  /*1360*/  LEA.HI.X.SX32 R5, R13, R20.reuse, 0x1, P4 ;  /* 0x000000140d057211 */ /* 0x080fe200020f0eff */
[----:B------:R-:W-:Y:S01]  /*1370*/  IMAD.MOV.U32 R9, RZ, RZ, R25 ;  /* 0x000000ffff097224 */ /* 0x000fe200078e0019 */
[----:B------:R-:W-:Y:S01]  /*1380*/  LEA R63, P5, R6, R63, 0x1 ;  /* 0x0000003f063f7211 */ /* 0x000fe200078a08ff */
[----:B------:R-:W-:Y:S01]  /*1390*/  IMAD.WIDE R24, R3, 0x2, R142 ;  /* 0x0000000203187825 */ /* 0x000fe200078e028e */
[-C--:B------:R-:W-:Y:S01]  /*13a0*/  LEA.HI.X.SX32 R4, R4, R20.reuse, 0x1, P0 ;  /* 0x0000001404047211 */ /* 0x080fe200000f0eff */
[----:B------:R-:W-:Y:S01]  /*13b0*/  UMOV UR5, URZ ;  /* 0x0000003f00057c82 */ /* 0x000fe20008000000 */
[----:B------:R-:W-:Y:S01]  /*13c0*/  LEA.HI.X.SX32 R6, R6, R20, 0x1, P5 ;  /* 0x0000001406067211 */ /* 0x000fe200028f0eff */
[----:B------:R-:W-:Y:S01]  /*13d0*/  IMAD.MOV.U32 R65, RZ, RZ, R8 ;  /* 0x000000ffff417224 */ /* 0x000fe200078e0008 */
[----:B------:R-:W-:Y:S01]  /*13e0*/  USGXT.U32 UR22, UR9, 0xe ;  /* 0x0000000e0916789a */ /* 0x000fe20008000000 */
[----:B------:R-:W-:Y:S01]  /*13f0*/  IMAD.MOV.U32 R67, RZ, RZ, R10 ;  /* 0x000000ffff437224 */ /* 0x000fe200078e000a */
[----:B------:R-:W-:Y:S01]  /*1400*/  USHF.R.S32.HI UR9, URZ, 0x1f, UR10 ;  /* 0x0000001f3f097899 */ /* 0x000fe2000801140a */
[----:B------:R-:W-:Y:S01]  /*1410*/  IMAD.MOV.U32 R8, RZ, RZ, R11 ;  /* 0x000000ffff087224 */ /* 0x000fe200078e000b */
[----:B------:R-:W-:Y:S01]  /*1420*/  UIADD3.X UR12, UR5, 0x40000040, URZ, UP0, !UPT ;  /* 0x40000040050c7890 */ /* 0x000fe200087fe43f */
[----:B------:R-:W-:Y:S01]  /*1430*/  IMAD.WIDE R10, R27, 0x2, R140 ;  /* 0x000000021b0a7825 */ /* 0x000fe200078e028c */
[----:B------:R-:W-:Y:S01]  /*1440*/  UIADD3 UR14, UP0, UR22, 0x2, URZ ;  /* 0x00000002160e7890 */ /* 0x000fe2000ff1e03f */
[C---:B------:R-:W-:Y:S01]  /*1450*/  LOP3.LUT R138, R0.reuse, 0x10, RZ, 0x3c, !PT ;  /* 0x00000010008a7812 */ /* 0x040fe200078e3cff */
[----:B------:R-:W-:Y:S01]  /*1460*/  UMOV UR8, URZ ;  /* 0x0000003f00087c82 */ /* 0x000fe20008000000 */
[----:B------:R-:W-:Y:S01]  /*1470*/  IMAD.MOV.U32 R73, RZ, RZ, R24 ;  /* 0x000000ffff497224 */ /* 0x000fe200078e0018 */
[----:B------:R-:W-:Y:S01]  /*1480*/  USHF.L.U64.HI UR5, UR10, 0x1, UR9 ;  /* 0x000000010a057899 */ /* 0x000fe20008010209 */
[----:B------:R-:W-:Y:S01]  /*1490*/  IMAD.MOV.U32 R13, RZ, RZ, R25 ;  /* 0x000000ffff0d7224 */ /* 0x000fe200078e0019 */
[----:B------:R-:W-:Y:S01]  /*14a0*/  UIADD3.X UR15, UR8, 0x40000040, URZ, UP0, !UPT ;  /* 0x40000040080f7890 */ /* 0x000fe200087fe43f */
[----:B------:R-:W-:Y:S01]  /*14b0*/  IMAD.WIDE R26, R3, 0x2, R140 ;  /* 0x00000002031a7825 */ /* 0x000fe200078e028c */
[----:B------:R-:W-:Y:S01]  /*14c0*/  UMOV UR9, UR12 ;  /* 0x0000000c00097c82 */ /* 0x000fe20008000000 */
[----:B------:R-:W-:Y:S01]  /*14d0*/  UMOV UR8, UR11 ;  /* 0x0000000b00087c82 */ /* 0x000fe20008000000 */
[----:B------:R-:W-:Y:S01]  /*14e0*/  USHF.L.U32 UR60, UR10, 0x1, URZ ;  /* 0x000000010a3c7899 */ /* 0x000fe2000800063f */
[C---:B------:R-:W-:Y:S01]  /*14f0*/  IMAD.WIDE R24, R29.reuse, 0x2, R142 ;  /* 0x000000021d187825 */ /* 0x040fe200078e028e */
[----:B------:R-:W-:Y:S01]  /*1500*/  UIADD3.64 UR10, UR8, 0x180, URZ ;  /* 0x00000180080a7897 */ /* 0x000fe2000fffe03f */
[----:B------:R-:W-:Y:S01]  /*1510*/  LOP3.LUT R144, R0, 0x20, RZ, 0x3c, !PT ;  /* 0x0000002000907812 */ /* 0x000fe200078e3cff */
[----:B------:R-:W-:Y:S01]  /*1520*/  UIADD3.64 UR10, UR8, 0x280, URZ ;  /* 0x00000280080a7897 */ /* 0x000fe2000fffe03f */
[----:B------:R-:W-:Y:S01]  /*1530*/  IMAD R3, R30, 0x3b, RZ ;  /* 0x0000003b1e037824 */ /* 0x000fe200078e02ff */
[C---:B------:R-:W-:Y:S01]  /*1540*/  LOP3.LUT R139, R0.reuse, 0x30, RZ, 0x3c, !PT ;  /* 0x00000030008b7812 */ /* 0x040fe200078e3cff */
[----:B------:R-:W-:Y:S01]  /*1550*/  IMAD.MOV.U32 R75, RZ, RZ, R26 ;  /* 0x000000ffff4b7224 */ /* 0x000fe200078e001a */
[C---:B------:R-:W-:Y:S01]  /*1560*/  LOP3.LUT R138, R0.reuse, 0x40, RZ, 0x3c, !PT ;  /* 0x00000040008a7812 */ /* 0x040fe200078e3cff */
[----:B------:R-:W-:Y:S01]  /*1570*/  IMAD.MOV.U32 R20, RZ, RZ, R27 ;  /* 0x000000ffff147224 */ /* 0x000fe200078e001b */
[C---:B------:R-:W-:Y:S01]  /*1580*/  LOP3.LUT R144, R0.reuse, 0x50, RZ, 0x3c, !PT ;  /* 0x0000005000907812 */ /* 0x040fe200078e3cff */
[----:B------:R-:W-:Y:S01]  /*1590*/  IMAD.MOV.U32 R77, RZ, RZ, R24 ;  /* 0x000000ffff4d7224 */ /* 0x000fe200078e0018 */
[C---:B------:R-:W-:Y:S01]  /*15a0*/  LOP3.LUT R139, R0.reuse, 0x60, RZ, 0x3c, !PT ;  /* 0x00000060008b7812 */ /* 0x040fe200078e3cff */
[----:B------:R-:W-:Y:S01]  /*15b0*/  IMAD.MOV.U32 R22, RZ, RZ, R25 ;  /* 0x000000ffff167224 */ /* 0x000fe200078e0019 */
[----:B------:R-:W-:Y:S01]  /*15c0*/  LOP3.LUT R138, R0, 0x70, RZ, 0x3c, !PT ;  /* 0x00000070008a7812 */ /* 0x000fe200078e3cff */
[----:B------:R-:W-:Y:S01]  /*15d0*/  IMAD.WIDE R26, R29, 0x2, R140 ;  /* 0x000000021d1a7825 */ /* 0x000fe200078e028c */
[C---:B------:R-:W-:Y:S01]  /*15e0*/  LOP3.LUT R144, R2.reuse, 0x20, RZ, 0x3c, !PT ;  /* 0x0000002002907812 */ /* 0x040fe200078e3cff */
[----:B------:R-:W-:Y:S01]  /*15f0*/  UMOV UR10, UR14 ;  /* 0x0000000e000a7c82 */ /* 0x000fe20008000000 */
[C---:B------:R-:W-:Y:S01]  /*1600*/  LOP3.LUT R139, R2.reuse, 0x40, RZ, 0x3c, !PT ;  /* 0x00000040028b7812 */ /* 0x040fe200078e3cff */
[C---:B------:R-:W-:Y:S01]  /*1610*/  IMAD.WIDE R24, R3.reuse, 0x2, R142 ;  /* 0x0000000203187825 */ /* 0x040fe200078e028e */
[----:B------:R-:W-:Y:S01]  /*1620*/  LOP3.LUT R138, R2, 0x60, RZ, 0x3c, !PT ;  /* 0x00000060028a7812 */ /* 0x000fe200078e3cff */
[----:B------:R-:W-:Y:S01]  /*1630*/  UMOV UR11, UR15 ;  /* 0x0000000f000b7c82 */ /* 0x000fe20008000000 */
[----:B------:R-:W-:Y:S01]  /*1640*/  UIADD3.64 UR18, UR8, 0x200, URZ ;  /* 0x0000020008127897 */ /* 0x000fe2000fffe03f */
[----:B------:R-:W-:Y:S01]  /*1650*/  IMAD R33, R30, 0x3a, RZ ;  /* 0x0000003a1e217824 */ /* 0x000fe200078e02ff */
[----:B------:R-:W-:Y:S01]  /*1660*/  UIADD3.64 UR12, UR8, 0x80, URZ ;  /* 0x00000080080c7897 */ /* 0x000fe2000fffe03f */
[----:B------:R-:W-:Y:S01]  /*1670*/  IMAD.WIDE R28, R3, 0x2, R140 ;  /* 0x00000002031c7825 */ /* 0x000fe200078e028c */
[----:B------:R-:W-:-:S02]  /*1680*/  UIADD3.64 UR16, UR8, 0x100, URZ ;  /* 0x0000010008107897 */ /* 0x000fc4000fffe03f */
[----:B------:R-:W-:Y:S01]  /*1690*/  UIADD3.64 UR24, UR8, 0x300, URZ ;  /* 0x0000030008187897 */ /* 0x000fe2000fffe03f */
[----:B------:R-:W-:Y:S01]  /*16a0*/  IMAD.MOV.U32 R81, RZ, RZ, R24 ;  /* 0x000000ffff517224 */ /* 0x000fe200078e0018 */
[----:B------:R-:W-:Y:S01]  /*16b0*/  UIADD3.64 UR28, UR8, 0x380, URZ ;  /* 0x00000380081c7897 */ /* 0x000fe2000fffe03f */
[----:B------:R-:W-:Y:S01]  /*16c0*/  IMAD.MOV.U32 R58, RZ, RZ, R25 ;  /* 0x000000ffff3a7224 */ /* 0x000fe200078e0019 */
[----:B------:R-:W-:Y:S01]  /*16d0*/  UIADD3.64 UR32, UR8, 0x400, URZ ;  /* 0x0000040008207897 */ /* 0x000fe2000fffe03f */
[----:B------:R-:W-:Y:S01]  /*16e0*/  IMAD.WIDE R24, R33, 0x2, R142 ;  /* 0x0000000221187825 */ /* 0x000fe200078e028e */
[----:B------:R-:W-:Y:S02]  /*16f0*/  UIADD3.64 UR36, UR8, 0x480, URZ ;  /* 0x0000048008247897 */ /* 0x000fe4000fffe03f */
[----:B------:R-:W-:Y:S01]  /*1700*/  UIADD3.64 UR40, UR8, 0x500, URZ ;  /* 0x0000050008287897 */ /* 0x000fe2000fffe03f */
[----:B------:R-:W-:Y:S01]  /*1710*/  IMAD.MOV.U32 R60, RZ, RZ, R29 ;  /* 0x000000ffff3c7224 */ /* 0x000fe200078e001d */
[----:B------:R-:W-:Y:S01]  /*1720*/  UIADD3.64 UR44, UR8, 0x580, URZ ;  /* 0x00000580082c7897 */ /* 0x000fe2000fffe03f */
[----:B------:R-:W-:Y:S01]  /*1730*/  IMAD R29, R30, 0x39, RZ ;  /* 0x000000391e1d7824 */ /* 0x000fe200078e02ff */
[----:B------:R-:W-:Y:S01]  /*1740*/  UIADD3.64 UR48, UR8, 0x600, URZ ;  /* 0x0000060008307897 */ /* 0x000fe2000fffe03f */
[----:B------:R-:W-:Y:S01]  /*1750*/  IMAD.MOV.U32 R85, RZ, RZ, R24 ;  /* 0x000000ffff557224 */ /* 0x000fe200078e0018 */
[----:B------:R-:W-:Y:S01]  /*1760*/  UIADD3.64 UR52, UR8, 0x680, URZ ;  /* 0x0000068008347897 */ /* 0x000fe2000fffe03f */
[----:B------:R-:W-:Y:S01]  /*1770*/  IMAD.MOV.U32 R62, RZ, RZ, R25 ;  /* 0x000000ffff3e7224 */ /* 0x000fe200078e0019 */
[----:B------:R-:W-:Y:S01]  /*1780*/  UIADD3.64 UR56, UR8, 0x700, URZ ;  /* 0x0000070008387897 */ /* 0x000fe2000fffe03f */
[----:B------:R-:W-:Y:S01]  /*1790*/  IMAD.MOV.U32 R83, RZ, RZ, R28 ;  /* 0x000000ffff537224 */ /* 0x000fe200078e001c */
[----:B------:R-:W-:Y:S01]  /*17a0*/  UIADD3.64 UR14, UR10, 0x2, URZ ;  /* 0x000000020a0e7897 */ /* 0x000fe2000fffe03f */
[----:B------:R-:W-:Y:S01]  /*17b0*/  IMAD.WIDE R24, R29, 0x2, R142 ;  /* 0x000000021d187825 */ /* 0x000fe200078e028e */
[----:B------:R-:W-:-:S03]  /*17c0*/  UIADD3.64 UR18, UR10, 0x4, URZ ;  /* 0x000000040a127897 */ /* 0x000fc6000fffe03f */
[----:B------:R-:W-:Y:S02]  /*17d0*/  IMAD R3, R30, 0x38, RZ ;  /* 0x000000381e037824 */ /* 0x000fe400078e02ff */
[----:B------:R-:W-:-:S04]  /*17e0*/  IMAD.WIDE R28, R29, 0x2, R140 ;  /* 0x000000021d1c7825 */ /* 0x000fc800078e028c */
[----:B------:R-:W-:Y:S02]  /*17f0*/  IMAD.MOV.U32 R79, RZ, RZ, R26 ;  /* 0x000000ffff4f7224 */ /* 0x000fe400078e001a */
[----:B------:R-:W-:Y:S02]  /*1800*/  IMAD.MOV.U32 R56, RZ, RZ, R27 ;  /* 0x000000ffff387224 */ /* 0x000fe400078e001b */
[----:B------:R-:W-:Y:S02]  /*1810*/  IMAD.MOV.U32 R89, RZ, RZ, R24 ;  /* 0x000000ffff597224 */ /* 0x000fe400078e0018 */
[----:B------:R-:W-:Y:S02]  /*1820*/  IMAD.MOV.U32 R66, RZ, RZ, R25 ;  /* 0x000000ffff427224 */ /* 0x000fe400078e0019 */
[----:B------:R-:W-:-:S04]  /*1830*/  IMAD.WIDE R26, R33, 0x2, R140 ;  /* 0x00000002211a7825 */ /* 0x000fc800078e028c */
[----:B------:R-:W-:-:S04]  /*1840*/  IMAD.WIDE R24, R3, 0x2, R142 ;  /* 0x0000000203187825 */ /* 0x000fc800078e028e */
[----:B------:R-:W-:Y:S02]  /*1850*/  IMAD.MOV.U32 R68, RZ, RZ, R29 ;  /* 0x000000ffff447224 */ /* 0x000fe400078e001d */
[----:B------:R-:W-:Y:S02]  /*1860*/  IMAD R29, R30, 0x37, RZ ;  /* 0x000000371e1d7824 */ /* 0x000fe400078e02ff */
[----:B------:R-:W-:Y:S02]  /*1870*/  IMAD.MOV.U32 R87, RZ, RZ, R26 ;  /* 0x000000ffff577224 */ /* 0x000fe400078e001a */
[----:B------:R-:W-:Y:S02]  /*1880*/  IMAD.MOV.U32 R64, RZ, RZ, R27 ;  /* 0x000000ffff407224 */ /* 0x000fe400078e001b */
[----:B------:R-:W-:Y:S02]  /*1890*/  IMAD.MOV.U32 R93, RZ, RZ, R24 ;  /* 0x000000ffff5d7224 */ /* 0x000fe400078e0018 */
[----:B------:R-:W-:-:S02]  /*18a0*/  IMAD.MOV.U32 R70, RZ, RZ, R25 ;  /* 0x000000ffff467224 */ /* 0x000fc400078e0019 */
[----:B------:R-:W-:Y:S02]  /*18b0*/  IMAD.MOV.U32 R91, RZ, RZ, R28 ;  /* 0x000000ffff5b7224 */ /* 0x000fe400078e001c */
[----:B------:R-:W-:-:S04]  /*18c0*/  IMAD.WIDE R26, R3, 0x2, R140 ;  /* 0x00000002031a7825 */ /* 0x000fc800078e028c */
[----:B------:R-:W-:-:S04]  /*18d0*/  IMAD.WIDE R24, R29, 0x2, R142 ;  /* 0x000000021d187825 */ /* 0x000fc800078e028e */
[----:B------:R-:W-:Y:S02]  /*18e0*/  IMAD R3, R30, 0x36, RZ ;  /* 0x000000361e037824 */ /* 0x000fe400078e02ff */
[----:B------:R-:W-:-:S04]  /*18f0*/  IMAD.WIDE R28, R29, 0x2, R140 ;  /* 0x000000021d1c7825 */ /* 0x000fc800078e028c */
[----:B------:R-:W-:Y:S02]  /*1900*/  IMAD.MOV.U32 R97, RZ, RZ, R24 ;  /* 0x000000ffff617224 */ /* 0x000fe400078e0018 */
[----:B------:R-:W-:Y:S02]  /*1910*/  IMAD.MOV.U32 R74, RZ, RZ, R25 ;  /* 0x000000ffff4a7224 */ /* 0x000fe400078e0019 */
        /* <DEDUP_REMOVED lines=34> */
[----:B------:R-:W-:-:S04]  /*1b40*/  IMAD.WIDE R24, R29, 0x2, R142 ;  /* 0x000000021d187825 */ /* 0x000fc800078e028e */
[----:B------:R-:W-:Y:S02]  /*1b50*/  IMAD R127, R30, 0x30, RZ ;  /* 0x000000301e7f7824 */ /* 0x000fe400078e02ff */
[----:B------:R-:W-:Y:S02]  /*1b60*/  IMAD.MOV.U32 R121, RZ, RZ, R24 ;  /* 0x000000ffff797224 */ /* 0x000fe400078e0018 */
[----:B------:R-:W-:Y:S02]  /*1b70*/  IMAD.MOV.U32 R98, RZ, RZ, R25 ;  /* 0x000000ffff627224 */ /* 0x000fe400078e0019 */
[----:B------:R-:W-:-:S04]  /*1b80*/  IMAD.WIDE R24, R127, 0x2, R142 ;  /* 0x000000027f187825 */ /* 0x000fc800078e028e */
[----:B------:R-:W-:Y:S02]  /*1b90*/  IMAD R129, R30, 0x2f, RZ ;  /* 0x0000002f1e817824 */ /* 0x000fe400078e02ff */
[----:B------:R-:W-:-:S04]  /*1ba0*/  IMAD.WIDE R126, R127, 0x2, R140 ;  /* 0x000000027f7e7825 */ /* 0x000fc800078e028c */
[----:B------:R-:W-:Y:S02]  /*1bb0*/  IMAD.MOV.U32 R125, RZ, RZ, R24 ;  /* 0x000000ffff7d7224 */ /* 0x000fe400078e0018 */
[----:B------:R-:W-:Y:S02]  /*1bc0*/  IMAD.MOV.U32 R102, RZ, RZ, R25 ;  /* 0x000000ffff667224 */ /* 0x000fe400078e0019 */
[----:B------:R-:W-:-:S04]  /*1bd0*/  IMAD.WIDE R24, R129, 0x2, R142 ;  /* 0x0000000281187825 */ /* 0x000fc800078e028e */
[----:B------:R-:W-:Y:S02]  /*1be0*/  IMAD R131, R30, 0x2e, RZ ;  /* 0x0000002e1e837824 */ /* 0x000fe400078e02ff */
[----:B------:R-:W-:Y:S02]  /*1bf0*/  IMAD.MOV.U32 R104, RZ, RZ, R127 ;  /* 0x000000ffff687224 */ /* 0x000fe400078e007f */
[----:B------:R-:W-:-:S04]  /*1c00*/  IMAD.WIDE R128, R129, 0x2, R140 ;  /* 0x0000000281807825 */ /* 0x000fc800078e028c */
[----:B------:R-:W-:Y:S02]  /*1c10*/  IMAD.MOV.U32 R127, RZ, RZ, R24 ;  /* 0x000000ffff7f7224 */ /* 0x000fe400078e0018 */
[----:B------:R-:W-:Y:S02]  /*1c20*/  IMAD.MOV.U32 R106, RZ, RZ, R25 ;  /* 0x000000ffff6a7224 */ /* 0x000fe400078e0019 */
[----:B------:R-:W-:Y:S02]  /*1c30*/  IMAD.MOV.U32 R111, RZ, RZ, R26 ;  /* 0x000000ffff6f7224 */ /* 0x000fe400078e001a */
[----:B------:R-:W-:Y:S02]  /*1c40*/  IMAD.MOV.U32 R88, RZ, RZ, R27 ;  /* 0x000000ffff587224 */ /* 0x000fe400078e001b */
[----:B------:R-:W-:-:S04]  /*1c50*/  IMAD.WIDE R24, R131, 0x2, R142 ;  /* 0x0000000283187825 */ /* 0x000fc800078e028e */
[----:B------:R-:W-:-:S04]  /*1c60*/  IMAD.WIDE R26, R3, 0x2, R140 ;  /* 0x00000002031a7825 */ /* 0x000fc800078e028c */
[----:B------:R-:W-:Y:S02]  /*1c70*/  IMAD R133, R30, 0x2d, RZ ;  /* 0x0000002d1e857824 */ /* 0x000fe400078e02ff */
[----:B------:R-:W-:Y:S02]  /*1c80*/  IMAD.MOV.U32 R108, RZ, RZ, R129 ;  /* 0x000000ffff6c7224 */ /* 0x000fe400078e0081 */
[----:B------:R-:W-:-:S04]  /*1c90*/  IMAD.WIDE R130, R131, 0x2, R140 ;  /* 0x0000000283827825 */ /* 0x000fc800078e028c */
[----:B------:R-:W-:Y:S02]  /*1ca0*/  IMAD.MOV.U32 R129, RZ, RZ, R24 ;  /* 0x000000ffff817224 */ /* 0x000fe400078e0018 */
[----:B------:R-:W-:Y:S02]  /*1cb0*/  IMAD.MOV.U32 R110, RZ, RZ, R25 ;  /* 0x000000ffff6e7224 */ /* 0x000fe400078e0019 */
[----:B------:R-:W-:Y:S02]  /*1cc0*/  IMAD.MOV.U32 R96, RZ, RZ, R27 ;  /* 0x000000ffff607224 */ /* 0x000fe400078e001b */
[----:B------:R-:W-:-:S04]  /*1cd0*/  IMAD.WIDE R24, R133, 0x2, R142 ;  /* 0x0000000285187825 */ /* 0x000fc800078e028e */
[----:B------:R-:W-:Y:S02]  /*1ce0*/  IMAD.MOV.U32 R115, RZ, RZ, R28 ;  /* 0x000000ffff737224 */ /* 0x000fe400078e001c */
[----:B------:R-:W-:Y:S02]  /*1cf0*/  IMAD R27, R30, 0x2c, RZ ;  /* 0x0000002c1e1b7824 */ /* 0x000fe400078e02ff */
[----:B------:R-:W-:-:S04]  /*1d00*/  IMAD.WIDE R28, R29, 0x2, R140 ;  /* 0x000000021d1c7825 */ /* 0x000fc800078e028c */
[----:B------:R-:W-:Y:S02]  /*1d10*/  IMAD.MOV.U32 R112, RZ, RZ, R131 ;  /* 0x000000ffff707224 */ /* 0x000fe400078e0083 */
[----:B------:R-:W-:-:S04]  /*1d20*/  IMAD.WIDE R132, R133, 0x2, R140 ;  /* 0x0000000285847825 */ /* 0x000fc800078e028c */
[----:B------:R-:W-:Y:S02]  /*1d30*/  IMAD.MOV.U32 R131, RZ, RZ, R24 ;  /* 0x000000ffff837224 */ /* 0x000fe400078e0018 */
[----:B------:R-:W-:Y:S02]  /*1d40*/  IMAD.MOV.U32 R114, RZ, RZ, R25 ;  /* 0x000000ffff727224 */ /* 0x000fe400078e0019 */
[----:B------:R-:W-:Y:S02]  /*1d50*/  IMAD.MOV.U32 R119, RZ, RZ, R26 ;  /* 0x000000ffff777224 */ /* 0x000fe400078e001a */
[----:B------:R-:W-:-:S04]  /*1d60*/  IMAD.WIDE R24, R27, 0x2, R142 ;  /* 0x000000021b187825 */ /* 0x000fc800078e028e */
[----:B------:R-:W-:Y:S02]  /*1d70*/  IMAD R3, R30, 0x2b, RZ ;  /* 0x0000002b1e037824 */ /* 0x000fe400078e02ff */
[----:B------:R-:W-:Y:S02]  /*1d80*/  IMAD.MOV.U32 R100, RZ, RZ, R29 ;  /* 0x000000ffff647224 */ /* 0x000fe400078e001d */
[----:B------:R-:W-:-:S04]  /*1d90*/  IMAD.WIDE R26, R27, 0x2, R140 ;  /* 0x000000021b1a7825 */ /* 0x000fc800078e028c */
[----:B------:R-:W-:Y:S02]  /*1da0*/  IMAD R29, R30, 0x2a, RZ ;  /* 0x0000002a1e1d7824 */ /* 0x000fe400078e02ff */
[----:B------:R-:W-:Y:S02]  /*1db0*/  IMAD.MOV.U32 R116, RZ, RZ, R133 ;  /* 0x000000ffff747224 */ /* 0x000fe400078e0085 */
[----:B------:R-:W-:Y:S02]  /*1dc0*/  IMAD.MOV.U32 R133, RZ, RZ, R24 ;  /* 0x000000ffff857224 */ /* 0x000fe400078e0018 */
[----:B------:R-:W-:Y:S02]  /*1dd0*/  IMAD.MOV.U32 R118, RZ, RZ, R25 ;  /* 0x000000ffff767224 */ /* 0x000fe400078e0019 */
[----:B------:R-:W-:-:S04]  /*1de0*/  IMAD.WIDE R134, R3, 0x2, R142 ;  /* 0x0000000203867825 */ /* 0x000fc800078e028e */
[----:B------:R-:W-:-:S04]  /*1df0*/  IMAD.WIDE R24, R3, 0x2, R140 ;  /* 0x0000000203187825 */ /* 0x000fc800078e028c */
[----:B------:R-:W-:Y:S02]  /*1e00*/  IMAD.MOV.U32 R80, RZ, RZ, R26 ;  /* 0x000000ffff507224 */ /* 0x000fe400078e001a */
[----:B------:R-:W-:Y:S02]  /*1e10*/  IMAD.MOV.U32 R120, RZ, RZ, R27 ;  /* 0x000000ffff787224 */ /* 0x000fe400078e001b */
[----:B------:R-:W-:-:S04]  /*1e20*/  IMAD.WIDE R26, R29, 0x2, R142 ;  /* 0x000000021d1a7825 */ /* 0x000fc800078e028e */
[----:B------:R-:W-:Y:S01]  /*1e30*/  IMAD.MOV.U32 R122, RZ, RZ, R135 ;  /* 0x000000ffff7a7224 */ /* 0x000fe200078e0087 */
[----:B------:R-:W-:Y:S01]  /*1e40*/  STL [R1+0x18], R26 ;  /* 0x0000181a01007387 */ /* 0x000fe20000100800 */
[----:B------:R-:W-:Y:S02]  /*1e50*/  IMAD.MOV.U32 R135, RZ, RZ, R24 ;  /* 0x000000ffff877224 */ /* 0x000fe400078e0018 */
[----:B------:R-:W-:Y:S01]  /*1e60*/  IMAD.MOV.U32 R124, RZ, RZ, R25 ;  /* 0x000000ffff7c7224 */ /* 0x000fe200078e0019 */
[----:B------:R0:W-:Y:S01]  /*1e70*/  STL [R1+0x10], R27 ;  /* 0x0000101b01007387 */ /* 0x0001e20000100800 */
[----:B------:R-:W-:Y:S02]  /*1e80*/  IMAD R3, R30, 0x29, RZ ;  /* 0x000000291e037824 */ /* 0x000fe400078e02ff */
[----:B------:R-:W-:-:S04]  /*1e90*/  IMAD.WIDE R24, R29, 0x2, R140 ;  /* 0x000000021d187825 */ /* 0x000fc800078e028c */
[C---:B------:R-:W-:Y:S01]  /*1ea0*/  IMAD R33, R30.reuse, 0x28, RZ ;  /* 0x000000281e217824 */ /* 0x040fe200078e02ff */
[----:B------:R-:W-:Y:S01]  /*1eb0*/  STL [R1+0x20], R24 ;  /* 0x0000201801007387 */ /* 0x000fe20000100800 */
[----:B------:R-:W-:Y:S02]  /*1ec0*/  IMAD.MOV.U32 R123, RZ, RZ, R28 ;  /* 0x000000ffff7b7224 */ /* 0x000fe400078e001c */
[C---:B0-----:R-:W-:Y:S01]  /*1ed0*/  IMAD.WIDE R26, R3.reuse, 0x2, R142 ;  /* 0x00000002031a7825 */ /* 0x041fe200078e028e */
[----:B------:R0:W-:Y:S03]  /*1ee0*/  STL [R1+0x1c], R25 ;  /* 0x00001c1901007387 */ /* 0x0001e60000100800 */
[----:B------:R-:W-:Y:S01]  /*1ef0*/  IMAD.WIDE R28, R3, 0x2, R140 ;  /* 0x00000002031c7825 */ /* 0x000fe200078e028c */
[----:B------:R-:W-:Y:S03]  /*1f00*/  STL [R1+0x28], R26 ;  /* 0x0000281a01007387 */ /* 0x000fe60000100800 */
[----:B------:R-:W-:Y:S01]  /*1f10*/  IMAD R3, R30, 0x26, RZ ;  /* 0x000000261e037824 */ /* 0x000fe200078e02ff */
[----:B------:R1:W-:Y:S01]  /*1f20*/  STL [R1+0x24], R27 ;  /* 0x0000241b01007387 */ /* 0x0003e20000100800 */
[----:B0-----:R-:W-:-:S03]  /*1f30*/  IMAD.WIDE R24, R33, 0x2, R142 ;  /* 0x0000000221187825 */ /* 0x001fc600078e028e */
[----:B------:R-:W-:Y:S04]  /*1f40*/  STL [R1+0x30], R28 ;  /* 0x0000301c01007387 */ /* 0x000fe80000100800 */
[----:B------:R0:W-:Y:S01]  /*1f50*/  STL [R1+0x2c], R29 ;  /* 0x00002c1d01007387 */ /* 0x0001e20000100800 */
[----:B-1----:R-:W-:-:S03]  /*1f60*/  IMAD R27, R30, 0x27, RZ ;  /* 0x000000271e1b7824 */ /* 0x002fc600078e02ff */
[----:B------:R-:W-:Y:S04]  /*1f70*/  STL [R1+0x38], R24 ;  /* 0x0000381801007387 */ /* 0x000fe80000100800 */
[----:B------:R1:W-:Y:S01]  /*1f80*/  STL [R1+0x34], R25 ;  /* 0x0000341901007387 */ /* 0x0003e20000100800 */
[----:B0-----:R-:W-:Y:S01]  /*1f90*/  IMAD.WIDE R28, R33, 0x2, R140 ;  /* 0x00000002211c7825 */ /* 0x001fe200078e028c */
[----:B------:R-:W-:-:S04]  /*1fa0*/  CS2R R32, SRZ ;  /* 0x0000000000207805 */ /* 0x000fc8000001ff00 */
[----:B------:R-:W-:Y:S01]  /*1fb0*/  STL [R1+0x40], R28 ;  /* 0x0000401c01007387 */ /* 0x000fe20000100800 */
[----:B-1----:R-:W-:-:S03]  /*1fc0*/  IMAD.WIDE R24, R27, 0x2, R142 ;  /* 0x000000021b187825 */ /* 0x002fc600078e028e */
[----:B------:R0:W-:Y:S01]  /*1fd0*/  STL [R1+0x3c], R29 ;  /* 0x00003c1d01007387 */ /* 0x0001e20000100800 */
[----:B------:R-:W-:-:S03]  /*1fe0*/  IMAD.WIDE R26, R27, 0x2, R140 ;  /* 0x000000021b1a7825 */ /* 0x000fc600078e028c */
[----:B------:R-:W-:Y:S04]  /*1ff0*/  STL [R1+0x48], R24 ;  /* 0x0000481801007387 */ /* 0x000fe80000100800 */
[----:B------:R1:W-:Y:S01]  /*2000*/  STL [R1+0x44], R25 ;  /* 0x0000441901007387 */ /* 0x0003e20000100800 */
[----:B0-----:R-:W-:-:S03]  /*2010*/  IMAD R29, R30, 0x25, RZ ;  /* 0x000000251e1d7824 */ /* 0x001fc600078e02ff */
[----:B------:R-:W-:Y:S04]  /*2020*/  STL [R1+0x50], R26 ;  /* 0x0000501a01007387 */ /* 0x000fe80000100800 */
[----:B------:R0:W-:Y:S01]  /*2030*/  STL [R1+0x4c], R27 ;  /* 0x00004c1b01007387 */ /* 0x0001e20000100800 */
[----:B-1----:R-:W-:-:S05]  /*2040*/  IMAD.WIDE R24, R3, 0x2, R142 ;  /* 0x0000000203187825 */ /* 0x002fca00078e028e */
[----:B------:R-:W-:Y:S01]  /*2050*/  STL [R1+0x58], R24 ;  /* 0x0000581801007387 */ /* 0x000fe20000100800 */
[----:B0-----:R-:W-:-:S03]  /*2060*/  IMAD.WIDE R26, R3, 0x2, R140 ;  /* 0x00000002031a7825 */ /* 0x001fc600078e028c */
[----:B------:R0:W-:Y:S01]  /*2070*/  STL [R1+0x54], R25 ;  /* 0x0000541901007387 */ /* 0x0001e20000100800 */
[----:B------:R-:W-:-:S03]  /*2080*/  IMAD R3, R30, 0x24, RZ ;  /* 0x000000241e037824 */ /* 0x000fc600078e02ff */
[----:B------:R-:W-:Y:S04]  /*2090*/  STL [R1+0x60], R26 ;  /* 0x0000601a01007387 */ /* 0x000fe80000100800 */
[----:B------:R1:W-:Y:S01]  /*20a0*/  STL [R1+0x5c], R27 ;  /* 0x00005c1b01007387 */ /* 0x0003e20000100800 */
[----:B0-----:R-:W-:-:S04]  /*20b0*/  IMAD.WIDE R24, R29, 0x2, R142 ;  /* 0x000000021d187825 */ /* 0x001fc800078e028e */
[--C-:B------:R-:W-:Y:S01]  /*20c0*/  IMAD.WIDE R28, R29, 0x2, R140.reuse ;  /* 0x000000021d1c7825 */ /* 0x100fe200078e028c */
[----:B------:R-:W-:Y:S03]  /*20d0*/  STL [R1+0x68], R24 ;  /* 0x0000681801007387 */ /* 0x000fe60000100800 */
[C---:B-1----:R-:W-:Y:S01]  /*20e0*/  IMAD.WIDE R26, R3.reuse, 0x2, R140 ;  /* 0x00000002031a7825 */ /* 0x042fe200078e028c */
[----:B------:R0:W-:Y:S04]  /*20f0*/  STL [R1+0x64], R25 ;  /* 0x0000641901007387 */ /* 0x0001e80000100800 */
[----:B------:R-:W-:Y:S04]  /*2100*/  STL [R1+0x70], R28 ;  /* 0x0000701c01007387 */ /* 0x000fe80000100800 */
[----:B------:R1:W-:Y:S01]  /*2110*/  STL [R1+0x6c], R29 ;  /* 0x00006c1d01007387 */ /* 0x0003e20000100800 */
[----:B0-----:R-:W-:-:S04]  /*2120*/  IMAD.WIDE R24, R3, 0x2, R142 ;  /* 0x0000000203187825 */ /* 0x001fc800078e028e */
[C---:B------:R-:W-:Y:S01]  /*2130*/  IMAD R3, R30.reuse, 0x22, RZ ;  /* 0x000000221e037824 */ /* 0x040fe200078e02ff */
[----:B------:R-:W-:Y:S01]  /*2140*/  STL [R1+0x78], R24 ;  /* 0x0000781801007387 */ /* 0x000fe20000100800 */
[----:B-1----:R-:W-:-:S03]  /*2150*/  IMAD R29, R30, 0x23, RZ ;  /* 0x000000231e1d7824 */ /* 0x002fc600078e02ff */
[----:B------:R0:W-:Y:S04]  /*2160*/  STL [R1+0x74], R25 ;  /* 0x0000741901007387 */ /* 0x0001e80000100800 */
        /* <DEDUP_REMOVED lines=10> */
[C---:B------:R-:W-:Y:S01]  /*2210*/  IMAD.SHL.U32 R3, R30.reuse, 0x20, RZ ;  /* 0x000000201e037824 */ /* 0x040fe200078e00ff */
        /* <DEDUP_REMOVED lines=178> */
[----:B------:R1:W-:Y:S04]  /*2d40*/  STL [R1+0x234], R28 ;  /* 0x0002341c01007387 */ /* 0x0003e80000100800 */
[----:B------:R-:W-:Y:S01]  /*2d50*/  STL [R1+0x230], R29 ;  /* 0x0002301d01007387 */ /* 0x000fe20000100800 */
        /* <DEDUP_REMOVED lines=43> */
[----:B------:R-:W-:Y:S01]  /*3010*/  IMAD.MOV.U32 R3, RZ, RZ, RZ ;  /* 0x000000ffff037224 */ /* 0x000fe200078e00ff */
[----:B------:R-:W-:Y:S01]  /*3020*/  STL [R1+0x29c], R24 ;  /* 0x00029c1801007387 */ /* 0x000fe20000100800 */
[----:B-1----:R-:W-:-:S03]  /*3030*/  IMAD.WIDE R28, R30, 0x2, R142 ;  /* 0x000000021e1c7825 */ /* 0x002fc600078e028e */
[----:B------:R0:W-:Y:S04]  /*3040*/  STL [R1+0x298], R25 ;  /* 0x0002981901007387 */ /* 0x0001e80000100800 */
[----:B------:R-:W-:Y:S04]  /*3050*/  STL [R1+0x2a4], R26 ;  /* 0x0002a41a01007387 */ /* 0x000fe80000100800 */
[----:B------:R1:W-:Y:S01]  /*3060*/  STL [R1+0x2a0], R27 ;  /* 0x0002a01b01007387 */ /* 0x0003e20000100800 */
[----:B0-----:R-:W-:-:S03]  /*3070*/  IMAD.WIDE R24, R30, 0x2, R140 ;  /* 0x000000021e187825 */ /* 0x001fc600078e028c */
[----:B------:R-:W-:Y:S01]  /*3080*/  STL [R1+0x2ac], R28 ;  /* 0x0002ac1c01007387 */ /* 0x000fe20000100800 */
[----:B------:R-:W-:-:S03]  /*3090*/  IMAD.SHL.U32 R30, R30, 0x40, RZ ;  /* 0x000000401e1e7824 */ /* 0x000fc600078e00ff */
[----:B------:R0:W-:Y:S01]  /*30a0*/  STL [R1+0x2a8], R29 ;  /* 0x0002a81d01007387 */ /* 0x0001e20000100800 */
[----:B-1----:R-:W-:-:S03]  /*30b0*/  CS2R R26, SRZ ;  /* 0x00000000001a7805 */ /* 0x002fc6000001ff00 */
[----:B------:R-:W-:Y:S04]  /*30c0*/  STL [R1+0x2b4], R24 ;  /* 0x0002b41801007387 */ /* 0x000fe80000100800 */
[----:B------:R1:W-:Y:S01]  /*30d0*/  STL [R1+0x2b0], R25 ;  /* 0x0002b01901007387 */ /* 0x0003e20000100800 */
[----:B0-----:R-:W-:-:S03]  /*30e0*/  CS2R R28, SRZ ;  /* 0x00000000001c7805 */ /* 0x001fc6000001ff00 */
[----:B------:R0:W-:Y:S01]  /*30f0*/  STL [R1+0x2f0], R137 ;  /* 0x0002f08901007387 */ /* 0x0001e20000100800 */
[----:B-1----:R-:W-:-:S04]  /*3100*/  SHF.R.S32.HI R25, RZ, 0x1f, R30 ;  /* 0x0000001fff197819 */ /* 0x002fc8000001141e */
[C---:B------:R-:W-:Y:S01]  /*3110*/  SHF.L.U64.HI R136, R30.reuse, 0x1, R25 ;  /* 0x000000011e887819 */ /* 0x040fe20000010219 */
[----:B0-----:R-:W-:Y:S01]  /*3120*/  IMAD.SHL.U32 R137, R30, 0x2, RZ ;  /* 0x000000021e897824 */ /* 0x001fe200078e00ff */
[----:B------:R-:W-:Y:S02]  /*3130*/  CS2R R24, SRZ ;  /* 0x0000000000187805 */ /* 0x000fe4000001ff00 */
[----:B------:R-:W-:-:S07]  /*3140*/  CS2R R30, SRZ ;  /* 0x00000000001e7805 */ /* 0x000fce000001ff00 */
.L_x_1:
[----:B------:R-:W0:Y:S01]  /*3150*/  LDC R154, c[0x0][0x230] ;  /* 0x00008c00ff9a7b82 */ /* 0x000e220000000800 */
[----:B------:R1:W-:Y:S01]  /*3160*/  STL [R1+0x364], R23 ;  /* 0x0003641701007387 */ /* 0x0003e20000100800 */
[----:B------:R-:W-:Y:S02]  /*3170*/  MOV R137, UR49 ;  /* 0x0000003100897c02 */ /* 0x000fe40008000f00 */
[----:B------:R-:W-:Y:S01]  /*3180*/  MOV R138, UR48 ;  /* 0x00000030008a7c02 */ /* 0x000fe20008000f00 */
[----:B------:R2:W-:Y:S04]  /*3190*/  STL [R1+0x360], R16 ;  /* 0x0003601001007387 */ /* 0x0005e80000100800 */
[----:B------:R-:W-:Y:S04]  /*31a0*/  STL [R1+0x35c], R248 ;  /* 0x00035cf801007387 */ /* 0x000fe80000100800 */
[----:B------:R-:W-:Y:S04]  /*31b0*/  STL [R1+0x358], R21 ;  /* 0x0003581501007387 */ /* 0x000fe80000100800 */
[----:B------:R-:W-:Y:S04]  /*31c0*/  STL [R1+0x354], R15 ;  /* 0x0003540f01007387 */ /* 0x000fe80000100800 */
[----:B------:R-:W-:Y:S01]  /*31d0*/  STL [R1+0x350], R250 ;  /* 0x000350fa01007387 */ /* 0x000fe20000100800 */
[----:B0-----:R-:W-:-:S03]  /*31e0*/  IMAD R154, R3, -0x40, R154 ;  /* 0xffffffc0039a7824 */ /* 0x001fc600078e029a */
[----:B------:R-:W-:Y:S02]  /*31f0*/  STL [R1+0x34c], R19 ;  /* 0x00034c1301007387 */ /* 0x000fe40000100800 */
[----:B------:R-:W-:Y:S02]  /*3200*/  ISETP.GT.AND P0, PT, R154, RZ, PT ;  /* 0x000000ff9a00720c */ /* 0x000fe40003f04270 */
[----:B------:R-:W-:Y:S04]  /*3210*/  STL [R1+0x348], R14 ;  /* 0x0003480e01007387 */ /* 0x000fe80000100800 */
[----:B------:R-:W-:Y:S04]  /*3220*/  STL [R1+0x344], R252 ;  /* 0x000344fc01007387 */ /* 0x000fe80000100800 */
[----:B------:R-:W-:Y:S04]  /*3230*/  STL [R1+0x340], R18 ;  /* 0x0003401201007387 */ /* 0x000fe80000100800 */
[----:B------:R-:W-:Y:S04]  /*3240*/  STL [R1+0x33c], R12 ;  /* 0x00033c0c01007387 */ /* 0x000fe80000100800 */
[----:B------:R-:W-:Y:S01]  /*3250*/  STL [R1+0x338], R0 ;  /* 0x0003380001007387 */ /* 0x000fe20000100800 */
[----:B-1----:R-:W-:-:S03]  /*3260*/  PRMT R23, RZ, 0x7610, R23 ;  /* 0x00007610ff177816 */ /* 0x002fc60000000017 */
[----:B------:R-:W-:Y:S01]  /*3270*/  STL [R1+0x2f8], R2 ;  /* 0x0002f80201007387 */ /* 0x000fe20000100800 */
[----:B------:R-:W-:-:S03]  /*3280*/  @P0 IMAD.MOV.U32 R139, RZ, RZ, R141 ;  /* 0x000000ffff8b0224 */ /* 0x000fc600078e008d */
[----:B------:R0:W-:Y:S04]  /*3290*/  STL [R1+0x2f4], R136 ;  /* 0x0002f48801007387 */ /* 0x0001e80000100800 */
[----:B------:R1:W-:Y:S04]  /*32a0*/  STL [R1+0x2e0], R137 ;  /* 0x0002e08901007387 */ /* 0x0003e80000100800 */
[----:B------:R3:W-:Y:S01]  /*32b0*/  STL [R1+0x2dc], R138 ;  /* 0x0002dc8a01007387 */ /* 0x0007e20000100800 */
[----:B--2---:R-:W-:Y:S02]  /*32c0*/  PRMT R16, RZ, 0x7610, R16 ;  /* 0x00007610ff107816 */ /* 0x004fe40000000010 */
[----:B0-----:R-:W-:Y:S01]  /*32d0*/  MOV R136, UR53 ;  /* 0x0000003500887c02 */ /* 0x001fe20008000f00 */
[----:B------:R-:W2:Y:S01]  /*32e0*/  LDL R145, [R1+0x2a4] ;  /* 0x0002a40001917983 */ /* 0x000ea20000100800 */
[----:B-1----:R-:W-:Y:S01]  /*32f0*/  MOV R137, UR52 ;  /* 0x0000003400897c02 */ /* 0x002fe20008000f00 */
[----:B---3--:R-:W-:-:S05]  /*3300*/  @P0 IMAD.MOV.U32 R138, RZ, RZ, R140 ;  /* 0x000000ffff8a0224 */ /* 0x008fca00078e008c */
[----:B------:R0:W3:Y:S02]  /*3310*/  @P0 LDG.E.U16 R23, desc[UR6][R138.64] ;  /* 0x000000068a170981 */ /* 0x0000e4000c1e1500 */
[----:B0-----:R-:W-:Y:S02]  /*3320*/  @P0 IMAD.MOV.U32 R138, RZ, RZ, R142 ;  /* 0x000000ffff8a0224 */ /* 0x001fe400078e008e */
[----:B------:R-:W-:-:S05]  /*3330*/  @P0 IMAD.MOV.U32 R139, RZ, RZ, R143 ;  /* 0x000000ffff8b0224 */ /* 0x000fca00078e008f */
[----:B------:R-:W4:Y:S04]  /*3340*/  @P0 LDG.E.U16 R16, desc[UR6][R138.64] ;  /* 0x000000068a100981 */ /* 0x000f28000c1e1500 */
[----:B------:R0:W-:Y:S04]  /*3350*/  STL [R1+0x2d8], R136 ;  /* 0x0002d88801007387 */ /* 0x0001e80000100800 */
[----:B------:R1:W-:Y:S01]  /*3360*/  STL [R1+0x2d4], R137 ;  /* 0x0002d48901007387 */ /* 0x0003e20000100800 */
[----:B0-----:R-:W-:Y:S02]  /*3370*/  MOV R136, UR57 ;  /* 0x0000003900887c02 */ /* 0x001fe40008000f00 */
[----:B-1----:R-:W-:-:S03]  /*3380*/  MOV R137, UR56 ;  /* 0x0000003800897c02 */ /* 0x002fc60008000f00 */
[----:B------:R-:W-:Y:S04]  /*3390*/  STL [R1+0x2fc], R136 ;  /* 0x0002fc8801007387 */ /* 0x000fe80000100800 */
[----:B------:R-:W-:Y:S04]  /*33a0*/  STL [R1+0x300], R137 ;  /* 0x0003008901007387 */ /* 0x000fe80000100800 */
[----:B------:R-:W-:Y:S04]  /*33b0*/  STL [R1+0x304], R3 ;  /* 0x0003040301007387 */ /* 0x000fe80000100800 */
[----:B------:R-:W-:Y:S04]  /*33c0*/  STL [R1+0x30c], R140 ;  /* 0x00030c8c01007387 */ /* 0x000fe80000100800 */
[----:B------:R-:W-:Y:S04]  /*33d0*/  STL [R1+0x308], R141 ;  /* 0x0003088d01007387 */ /* 0x000fe80000100800 */
[----:B---3--:R0:W-:Y:S04]  /*33e0*/  STL [R1+0x2d0], R23 ;  /* 0x0002d01701007387 */ /* 0x0081e80000100800 */
[----:B0-----:R-:W3:Y:S04]  /*33f0*/  LDL.LU R23, [R1+0x364] ;  /* 0x0003640001177983 */ /* 0x001ee80000300800 */
[----:B------:R-:W-:Y:S04]  /*3400*/  STL [R1+0x314], R142 ;  /* 0x0003148e01007387 */ /* 0x000fe80000100800 */
[----:B------:R-:W-:Y:S04]  /*3410*/  STL [R1+0x310], R143 ;  /* 0x0003108f01007387 */ /* 0x000fe80000100800 */
[----:B----4-:R0:W-:Y:S04]  /*3420*/  STL [R1+0x2cc], R16 ;  /* 0x0002cc1001007387 */ /* 0x0101e80000100800 */
[----:B0-----:R-:W4:Y:S04]  /*3430*/  LDL.LU R16, [R1+0x360] ;  /* 0x0003600001107983 */ /* 0x001f280000300800 */
[----:B------:R-:W5:Y:S04]  /*3440*/  LDL R138, [R1+0x2b0] ;  /* 0x0002b000018a7983 */ /* 0x000f680000100800 */
[----:B------:R-:W5:Y:S01]  /*3450*/  LDL R139, [R1+0x2b4] ;  /* 0x0002b400018b7983 */ /* 0x000f620000100800 */
[----:B------:R-:W-:-:S02]  /*3460*/  ISETP.GT.AND P1, PT, R154, 0x1, PT ;  /* 0x000000019a00780c */ /* 0x000fc40003f24270 */
[----:B------:R-:W-:-:S11]  /*3470*/  PRMT R248, RZ, 0x7610, R248 ;  /* 0x00007610fff87816 */ /* 0x000fd600000000f8 */
[----:B-----5:R-:W-:-:S04]  /*3480*/  @P1 LOP3.LUT R139, R139, R138, RZ, 0x3c, !PT ;  /* 0x0000008a8b8b1212 */ /* 0x020fc800078e3cff */
[----:B------:R-:W-:-:S04]  /*3490*/  @P1 LOP3.LUT R138, R139, R138, RZ, 0x3c, !PT ;  /* 0x0000008a8b8a1212 */ /* 0x000fc800078e3cff */
[----:B------:R-:W-:-:S05]  /*34a0*/  @P1 LOP3.LUT R139, R139, R138, RZ, 0x3c, !PT ;  /* 0x0000008a8b8b1212 */ /* 0x000fca00078e3cff */
[----:B------:R-:W5:Y:S04]  /*34b0*/  @P1 LDG.E.U16 R248, desc[UR6][R138.64] ;  /* 0x000000068af81981 */ /* 0x000f68000c1e1500 */
[----:B-----5:R0:W-:Y:S04]  /*34c0*/  STL [R1+0x2c8], R248 ;  /* 0x0002c8f801007387 */ /* 0x0201e80000100800 */
[----:B0-----:R-:W5:Y:S04]  /*34d0*/  LDL.LU R248, [R1+0x35c] ;  /* 0x00035c0001f87983 */ /* 0x001f680000300800 */
[----:B------:R-:W2:Y:S04]  /*34e0*/  LDL R138, [R1+0x2a8] ;  /* 0x0002a800018a7983 */ /* 0x000ea80000100800 */
[----:B------:R-:W2:Y:S01]  /*34f0*/  LDL R139, [R1+0x2ac] ;  /* 0x0002ac00018b7983 */ /* 0x000ea20000100800 */
[----:B------:R-:W-:-:S02]  /*3500*/  PRMT R21, RZ, 0x7610, R21 ;  /* 0x00007610ff157816 */ /* 0x000fc40000000015 */
[----:B--2---:R-:W-:-:S04]  /*3510*/  @P1 LOP3.LUT R139, R139, R138, RZ, 0x3c, !PT ;  /* 0x0000008a8b8b1212 */ /* 0x004fc800078e3cff */
[----:B------:R-:W-:-:S04]  /*3520*/  @P1 LOP3.LUT R138, R139, R138, RZ, 0x3c, !PT ;  /* 0x0000008a8b8a1212 */ /* 0x000fc800078e3cff */
[----:B------:R-:W-:-:S05]  /*3530*/  @P1 LOP3.LUT R139, R139, R138, RZ, 0x3c, !PT ;  /* 0x0000008a8b8b1212 */ /* 0x000fca00078e3cff */
[----:B------:R-:W2:Y:S01]  /*3540*/  @P1 LDG.E.U16 R21, desc[UR6][R138.64] ;  /* 0x000000068a151981 */ /* 0x000ea2000c1e1500 */
[----:B------:R-:W-:Y:S02]  /*3550*/  ISETP.GT.AND P2, PT, R154, 0x2, PT ;  /* 0x000000029a00780c */ /* 0x000fe40003f44270 */
[----:B------:R-:W-:Y:S01]  /*3560*/  PRMT R15, RZ, 0x7610, R15 ;  /* 0x00007610ff0f7816 */ /* 0x000fe2000000000f */
[----:B--2---:R0:W-:Y:S04]  /*3570*/  STL [R1+0x2c4], R21 ;  /* 0x0002c41501007387 */ /* 0x0041e80000100800 */
[----:B0-----:R-:W2:Y:S04]  /*3580*/  LDL.LU R21, [R1+0x358] ;  /* 0x0003580001157983 */ /* 0x001ea80000300800 */
[----:B------:R-:W3:Y:S02]  /*3590*/  LDL R139, [R1+0x2a0] ;  /* 0x0002a000018b7983 */ /* 0x000ee40000100800 */
[----:B------:R-:W-:-:S02]  /*35a0*/  @P2 IMAD.MOV.U32 R138, RZ, RZ, R145 ;  /* 0x000000ffff8a2224 */ /* 0x000fc400078e0091 */
[----:B------:R-:W4:Y:S04]  /*35b0*/  LDL R145, [R1+0x27c] ;  /* 0x00027c0001917983 */ /* 0x000f280000100800 */
[----:B---3--:R-:W3:Y:S04]  /*35c0*/  @P2 LDG.E.U16 R15, desc[UR6][R138.64] ;  /* 0x000000068a0f2981 */ /* 0x008ee8000c1e1500 */
[----:B---3--:R0:W-:Y:S04]  /*35d0*/  STL [R1+0x2c0], R15 ;  /* 0x0002c00f01007387 */ /* 0x0081e80000100800 */
[----:B0-----:R-:W3:Y:S04]  /*35e0*/  LDL.LU R15, [R1+0x354] ;  /* 0x00035400010f7983 */ /* 0x001ee80000300800 */
[----:B------:R-:W5:Y:S04]  /*35f0*/  LDL R138, [R1+0x298] ;  /* 0x00029800018a7983 */ /* 0x000f680000100800 */
[----:B------:R-:W5:Y:S01]  /*3600*/  LDL R139, [R1+0x29c] ;  /* 0x00029c00018b7983 */ /* 0x000f620000100800 */
[----:B------:R-:W-:-:S02]  /*3610*/  PRMT R250, RZ, 0x7610, R250 ;  /* 0x00007610fffa7816 */ /* 0x000fc400000000fa */
[----:B-----5:R-:W-:-:S04]  /*3620*/  @P2 LOP3.LUT R139, R139, R138, RZ, 0x3c, !PT ;  /* 0x0000008a8b8b2212 */ /* 0x020fc800078e3cff */
[----:B------:R-:W-:-:S04]  /*3630*/  @P2 LOP3.LUT R138, R139, R138, RZ, 0x3c, !PT ;  /* 0x0000008a8b8a2212 */ /* 0x000fc800078e3cff */
[----:B------:R-:W-:-:S05]  /*3640*/  @P2 LOP3.LUT R139, R139, R138, RZ, 0x3c, !PT ;  /* 0x0000008a8b8b2212 */ /* 0x000fca00078e3cff */
[----:B------:R-:W5:Y:S01]  /*3650*/  @P2 LDG.E.U16 R250, desc[UR6][R138.64] ;  /* 0x000000068afa2981 */ /* 0x000f62000c1e1500 */
[----:B------:R-:W-:-:S03]  /*3660*/  ISETP.GT.AND P0, PT, R154, 0x3, PT ;  /* 0x000000039a00780c */ /* 0x000fc60003f04270 */
        /* <DEDUP_REMOVED lines=8> */
[----:B------:R-:W2:Y:S04]  /*36f0*/  @P0 LDG.E.U16 R19, desc[UR6][R138.64] ;  /* 0x000000068a130981 */ /* 0x000ea8000c1e1500 */
[----:B--2---:R0:W-:Y:S04]  /*3700*/  STL [R1+0x2b8], R19 ;  /* 0x0002b81301007387 */ /* 0x0041e80000100800 */
[----:B0-----:R-:W2:Y:S04]  /*3710*/  LDL.LU R19, [R1+0x34c] ;  /* 0x00034c0001137983 */ /* 0x001ea80000300800 */
[----:B------:R-:W4:Y:S04]  /*3720*/  LDL R138, [R1+0x288] ;  /* 0x00028800018a7983 */ /* 0x000f280000100800 */
[----:B------:R-:W4:Y:S01]  /*3730*/  LDL R139, [R1+0x28c] ;  /* 0x00028c00018b7983 */ /* 0x000f220000100800 */
[----:B------:R-:W-:-:S02]  /*3740*/  PRMT R14, RZ, 0x7610, R14 ;  /* 0x00007610ff0e7816 */ /* 0x000fc4000000000e */
[----:B----4-:R-:W-:-:S04]  /*3750*/  @P0 LOP3.LUT R139, R139, R138, RZ, 0x3c, !PT ;  /* 0x0000008a8b8b0212 */ /* 0x010fc800078e3cff */
[----:B------:R-:W-:-:S04]  /*3760*/  @P0 LOP3.LUT R138, R139, R138, RZ, 0x3c, !PT ;  /* 0x0000008a8b8a0212 */ /* 0x000fc800078e3cff */
[----:B------:R-:W-:-:S05]  /*3770*/  @P0 LOP3.LUT R139, R139, R138, RZ, 0x3c, !PT ;  /* 0x0000008a8b8b0212 */ /* 0x000fca00078e3cff */
[----:B------:R-:W4:Y:S01]  /*3780*/  @P0 LDG.E.U16 R14, desc[UR6][R138.64] ;  /* 0x000000068a0e0981 */ /* 0x000f22000c1e1500 */
[----:B------:R-:W-:-:S03]  /*3790*/  ISETP.GT.AND P1, PT, R154, 0x4, PT ;  /* 0x000000049a00780c */ /* 0x000fc60003f24270 */
[----:B----4-:R0:W-:Y:S04]  /*37a0*/  STL [R1+0x1c8], R14 ;  /* 0x0001c80e01007387 */ /* 0x0101e80000100800 */
[----:B0-----:R-:W4:Y:S04]  /*37b0*/  LDL.LU R14, [R1+0x348] ;  /* 0x00034800010e7983 */ /* 0x001f280000300800 */
[----:B------:R-:W3:Y:S04]  /*37c0*/  LDL R138, [R1+0x280] ;  /* 0x00028000018a7983 */ /* 0x000ee80000100800 */
[----:B------:R-:W3:Y:S01]  /*37d0*/  LDL R139, [R1+0x284] ;  /* 0x00028400018b7983 */ /* 0x000ee20000100800 */
[----:B------:R-:W-:-:S02]  /*37e0*/  PRMT R252, RZ, 0x7610, R252 ;  /* 0x00007610fffc7816 */ /* 0x000fc400000000fc */
[----:B---3--:R-:W-:-:S04]  /*37f0*/  @P1 LOP3.LUT R139, R139, R138, RZ, 0x3c, !PT ;  /* 0x0000008a8b8b1212 */ /* 0x008fc800078e3cff */
[----:B------:R-:W-:-:S04]  /*3800*/  @P1 LOP3.LUT R138, R139, R138, RZ, 0x3c, !PT ;  /* 0x0000008a8b8a1212 */ /* 0x000fc800078e3cff */
[----:B------:R-:W-:-:S05]  /*3810*/  @P1 LOP3.LUT R139, R139, R138, RZ, 0x3c, !PT ;  /* 0x0000008a8b8b1212 */ /* 0x000fca00078e3cff */
[----:B------:R-:W3:Y:S01]  /*3820*/  @P1 LDG.E.U16 R252, desc[UR6][R138.64] ;  /* 0x000000068afc1981 */ /* 0x000ee2000c1e1500 */
[----:B------:R-:W-:-:S03]  /*3830*/  PRMT R18, RZ, 0x7610, R18 ;  /* 0x00007610ff127816 */ /* 0x000fc60000000012 */
[----:B---3--:R0:W-:Y:S04]  /*3840*/  STL [R1+0x14], R252 ;  /* 0x000014fc01007387 */ /* 0x0081e80000100800 */
[----:B0-----:R-:W3:Y:S04]  /*3850*/  LDL.LU R252, [R1+0x344] ;  /* 0x0003440001fc7983 */ /* 0x001ee80000300800 */
[----:B------:R-:W5:Y:S01]  /*3860*/  LDL R139, [R1+0x278] ;  /* 0x00027800018b7983 */ /* 0x000f620000100800 */
[----:B------:R-:W-:-:S03]  /*3870*/  @P1 IMAD.MOV.U32 R138, RZ, RZ, R145 ;  /* 0x000000ffff8a1224 */ /* 0x000fc600078e0091 */
[----:B------:R-:W2:Y:S04]  /*3880*/  LDL R145, [R1+0x25c] ;  /* 0x00025c0001917983 */ /* 0x000ea80000100800 */
[----:B-----5:R-:W5:Y:S01]  /*3890*/  @P1 LDG.E.U16 R18, desc[UR6][R138.64] ;  /* 0x000000068a121981 */ /* 0x020f62000c1e1500 */
[----:B------:R-:W-:-:S03]  /*38a0*/  ISETP.GT.AND P2, PT, R154, 0x5, PT ;  /* 0x000000059a00780c */ /* 0x000fc60003f44270 */
[----:B-----5:R0:W-:Y:S04]  /*38b0*/  STL [R1+0xc], R18 ;  /* 0x00000c1201007387 */ /* 0x0201e80000100800 */
[----:B0-----:R-:W5:Y:S04]  /*38c0*/  LDL.LU R18, [R1+0x340] ;  /* 0x0003400001127983 */ /* 0x001f680000300800 */
[----:B------:R-:W4:Y:S04]  /*38d0*/  LDL R138, [R1+0x270] ;  /* 0x00027000018a7983 */ /* 0x000f280000100800 */
[----:B------:R-:W4:Y:S01]  /*38e0*/  LDL R139, [R1+0x274] ;  /* 0x00027400018b7983 */ /* 0x000f220000100800 */
[----:B------:R-:W-:-:S02]  /*38f0*/  PRMT R143, RZ, 0x7610, R143 ;  /* 0x00007610ff8f7816 */ /* 0x000fc4000000008f */
[----:B----4-:R-:W-:-:S04]  /*3900*/  @P2 LOP3.LUT R139, R139, R138, RZ, 0x3c, !PT ;  /* 0x0000008a8b8b2212 */ /* 0x010fc800078e3cff */
[----:B------:R-:W-:-:S04]  /*3910*/  @P2 LOP3.LUT R138, R139, R138, RZ, 0x3c, !PT ;  /* 0x0000008a8b8a2212 */ /* 0x000fc800078e3cff */
[----:B------:R-:W-:-:S05]  /*3920*/  @P2 LOP3.LUT R139, R139, R138, RZ, 0x3c, !PT ;  /* 0x0000008a8b8b2212 */ /* 0x000fca00078e3cff */
[----:B------:R-:W4:Y:S04]  /*3930*/  @P2 LDG.E.U16 R143, desc[UR6][R138.64] ;  /* 0x000000068a8f2981 */ /* 0x000f28000c1e1500 */
[----:B------:R-:W3:Y:S04]  /*3940*/  LDL R138, [R1+0x268] ;  /* 0x00026800018a7983 */ /* 0x000ee80000100800 */
[----:B------:R-:W3:Y:S01]  /*3950*/  LDL R139, [R1+0x26c] ;  /* 0x00026c00018b7983 */ /* 0x000ee20000100800 */
[----:B------:R-:W-:-:S03]  /*3960*/  PRMT R140, RZ, 0x7610, R140 ;  /* 0x00007610ff8c7816 */ /* 0x000fc6000000008c */
[----:B----4-:R-:W-:Y:S01]  /*3970*/  STL [R1+0x318], R143 ;  /* 0x0003188f01007387 */ /* 0x010fe20000100800 */
[----:B---3--:R-:W-:-:S04]  /*3980*/  @P2 LOP3.LUT R139, R139, R138, RZ, 0x3c, !PT ;  /* 0x0000008a8b8b2212 */ /* 0x008fc800078e3cff */
[----:B------:R-:W-:-:S04]  /*3990*/  @P2 LOP3.LUT R138, R139, R138, RZ, 0x3c, !PT ;  /* 0x0000008a8b8a2212 */ /* 0x000fc800078e3cff */
[----:B------:R-:W-:-:S05]  /*39a0*/  @P2 LOP3.LUT R139, R139, R138, RZ, 0x3c, !PT ;  /* 0x0000008a8b8b2212 */ /* 0x000fca00078e3cff */
[----:B------:R-:W3:Y:S04]  /*39b0*/  @P2 LDG.E.U16 R140, desc[UR6][R138.64] ;  /* 0x000000068a8c2981 */ /* 0x000ee8000c1e1500 */
[----:B------:R-:W4:Y:S04]  /*39c0*/  LDL R138, [R1+0x260] ;  /* 0x00026000018a7983 */ /* 0x000f280000100800 */
[----:B------:R-:W4:Y:S01]  /*39d0*/  LDL R139, [R1+0x264] ;  /* 0x00026400018b7983 */ /* 0x000f220000100800 */
[----:B------:R-:W-:Y:S02]  /*39e0*/  ISETP.GT.AND P0, PT, R154, 0x6, PT ;  /* 0x000000069a00780c */ /* 0x000fe40003f04270 */
[----:B------:R-:W-:Y:S01]  /*39f0*/  PRMT R3, RZ, 0x7610, R3 ;  /* 0x00007610ff037816 */ /* 0x000fe20000000003 */
[----:B---3--:R-:W-:Y:S10]  /*3a00*/  STL [R1+0x31c], R140 ;  /* 0x00031c8c01007387 */ /* 0x008ff40000100800 */
[----:B----4-:R-:W-:-:S04]  /*3a10*/  @P0 LOP3.LUT R139, R139, R138, RZ, 0x3c, !PT ;  /* 0x0000008a8b8b0212 */ /* 0x010fc800078e3cff */
[----:B------:R-:W-:-:S04]  /*3a20*/  @P0 LOP3.LUT R138, R139, R138, RZ, 0x3c, !PT ;  /* 0x0000008a8b8a0212 */ /* 0x000fc800078e3cff */
[----:B------:R-:W-:-:S05]  /*3a30*/  @P0 LOP3.LUT R139, R139, R138, RZ, 0x3c, !PT ;  /* 0x0000008a8b8b0212 */ /* 0x000fca00078e3cff */
[----:B------:R2:W3:Y:S04]  /*3a40*/  @P0 LDG.E.U16 R3, desc[UR6][R138.64] ;  /* 0x000000068a030981 */ /* 0x0004e8000c1e1500 */
[----:B------:R-:W4:Y:S01]  /*3a50*/  LDL R139, [R1+0x258] ;  /* 0x00025800018b7983 */ /* 0x000f220000100800 */
[----:B------:R-:W-:Y:S01]  /*3a60*/  PRMT R137, RZ, 0x7610, R137 ;  /* 0x00007610ff897816 */ /* 0x000fe20000000089 */
[----:B--2---:R-:W-:Y:S02]  /*3a70*/  @P0 IMAD.MOV.U32 R138, RZ, RZ, R145 ;  /* 0x000000ffff8a0224 */ /* 0x004fe400078e0091 */
[----:B---3--:R-:W-:Y:S01]  /*3a80*/  STL [R1+0x320], R3 ;  /* 0x0003200301007387 */ /* 0x008fe20000100800 */
[----:B------:R-:W-:Y:S02]  /*3a90*/  ISETP.GT.AND P1, PT, R154, 0x7, PT ;  /* 0x000000079a00780c */ /* 0x000fe40003f24270 */
[----:B------:R-:W-:Y:S01]  /*3aa0*/  PRMT R136, RZ, 0x7610, R136 ;  /* 0x00007610ff887816 */ /* 0x000fe20000000088 */
[----:B------:R-:W2:Y:S04]  /*3ab0*/  LDL R145, [R1+0x23c] ;  /* 0x00023c0001917983 */ /* 0x000ea80000100800 */
[----:B----4-:R-:W3:Y:S04]  /*3ac0*/  @P0 LDG.E.U16 R137, desc[UR6][R138.64] ;  /* 0x000000068a890981 */ /* 0x010ee8000c1e1500 */
[----:B------:R-:W4:Y:S04]  /*3ad0*/  LDL R138, [R1+0x250] ;  /* 0x00025000018a7983 */ /* 0x000f280000100800 */
[----:B------:R-:W4:Y:S04]  /*3ae0*/  LDL R139, [R1+0x254] ;  /* 0x00025400018b7983 */ /* 0x000f280000100800 */
[----:B---3--:R-:W-:Y:S01]  /*3af0*/  STL [R1+0x324], R137 ;  /* 0x0003248901007387 */ /* 0x008fe20000100800 */
[----:B----4-:R-:W-:-:S04]  /*3b00*/  @P1 LOP3.LUT R139, R139, R138, RZ, 0x3c, !PT ;  /* 0x0000008a8b8b1212 */ /* 0x010fc800078e3cff */
[----:B------:R-:W-:-:S04]  /*3b10*/  @P1 LOP3.LUT R138, R139, R138, RZ, 0x3c, !PT ;  /* 0x0000008a8b8a1212 */ /* 0x000fc800078e3cff */
[----:B------:R-:W-:-:S05]  /*3b20*/  @P1 LOP3.LUT R139, R139, R138, RZ, 0x3c, !PT ;  /* 0x0000008a8b8b1212 */ /* 0x000fca00078e3cff */
[----:B------:R-:W3:Y:S04]  /*3b30*/  @P1 LDG.E.U16 R136, desc[UR6][R138.64] ;  /* 0x000000068a881981 */ /* 0x000ee8000c1e1500 */
[----:B------:R-:W4:Y:S04]  /*3b40*/  LDL R138, [R1+0x248] ;  /* 0x00024800018a7983 */ /* 0x000f280000100800 */
[----:B------:R-:W4:Y:S01]  /*3b50*/  LDL R139, [R1+0x24c] ;  /* 0x00024c00018b7983 */ /* 0x000f220000100800 */
[----:B------:R-:W-:-:S03]  /*3b60*/  PRMT R2, RZ, 0x7610, R2 ;  /* 0x00007610ff027816 */ /* 0x000fc60000000002 */
[----:B---3--:R-:W-:Y:S01]  /*3b70*/  STL [R1+0x328], R136 ;  /* 0x0003288801007387 */ /* 0x008fe20000100800 */
[----:B----4-:R-:W-:-:S04]  /*3b80*/  @P1 LOP3.LUT R139, R139, R138, RZ, 0x3c, !PT ;  /* 0x0000008a8b8b1212 */ /* 0x010fc800078e3cff */
[----:B------:R-:W-:-:S04]  /*3b90*/  @P1 LOP3.LUT R138, R139, R138, RZ, 0x3c, !PT ;  /* 0x0000008a8b8a1212 */ /* 0x000fc800078e3cff */
[----:B------:R-:W-:-:S05]  /*3ba0*/  @P1 LOP3.LUT R139, R139, R138, RZ, 0x3c, !PT ;  /* 0x0000008a8b8b1212 */ /* 0x000fca00078e3cff */
[----:B------:R0:W3:Y:S04]  /*3bb0*/  @P1 LDG.E.U16 R2, desc[UR6][R138.64] ;  /* 0x000000068a021981 */ /* 0x0000e8000c1e1500 */
[----:B------:R-:W0:Y:S04]  /*3bc0*/  LDL R138, [R1+0x240] ;  /* 0x00024000018a7983 */ /* 0x000e280000100800 */
[----:B------:R-:W0:Y:S01]  /*3bd0*/  LDL R139, [R1+0x244] ;  /* 0x00024400018b7983 */ /* 0x000e220000100800 */
[----:B------:R-:W-:Y:S02]  /*3be0*/  ISETP.GT.AND P2, PT, R154, 0x8, PT ;  /* 0x000000089a00780c */ /* 0x000fe40003f44270 */
[----:B------:R-:W-:-:S11]  /*3bf0*/  PRMT R12, RZ, 0x7610, R12 ;  /* 0x00007610ff0c7816 */ /* 0x000fd6000000000c */
[----:B0-----:R-:W-:-:S04]  /*3c00*/  @P2 LOP3.LUT R139, R139, R138, RZ, 0x3c, !PT ;  /* 0x0000008a8b8b2212 */ /* 0x001fc800078e3cff */
[----:B------:R-:W-:-:S04]  /*3c10*/  @P2 LOP3.LUT R138, R139, R138, RZ, 0x3c, !PT ;  /* 0x0000008a8b8a2212 */ /* 0x000fc800078e3cff */
[----:B------:R-:W-:-:S05]  /*3c20*/  @P2 LOP3.LUT R139, R139, R138, RZ, 0x3c, !PT ;  /* 0x0000008a8b8b2212 */ /* 0x000fca00078e3cff */
[----:B------:R-:W4:Y:S04]  /*3c30*/  @P2 LDG.E.U16 R12, desc[UR6][R138.64] ;  /* 0x000000068a0c2981 */ /* 0x000f28000c1e1500 */
[----:B---3--:R-:W-:Y:S04]  /*3c40*/  STL [R1+0x32c], R2 ;  /* 0x00032c0201007387 */ /* 0x008fe80000100800 */
[----:B----4-:R0:W-:Y:S04]  /*3c50*/  STL [R1+0x8], R12 ;  /* 0x0000080c01007387 */ /* 0x0101e80000100800 */
[----:B0-----:R-:W3:Y:S04]  /*3c60*/  LDL.LU R12, [R1+0x33c] ;  /* 0x00033c00010c7983 */ /* 0x001ee80000300800 */
[----:B------:R-:W4:Y:S01]  /*3c70*/  LDL R139, [R1+0x238] ;  /* 0x00023800018b7983 */ /* 0x000f220000100800 */
[----:B------:R-:W-:Y:S01]  /*3c80*/  PRMT R144, RZ, 0x7610, R144 ;  /* 0x00007610ff907816 */ /* 0x000fe20000000090 */
[----:B--2---:R-:W-:Y:S01]  /*3c90*/  @P2 IMAD.MOV.U32 R138, RZ, RZ, R145 ;  /* 0x000000ffff8a2224 */ /* 0x004fe200078e0091 */
[----:B------:R-:W-:Y:S01]  /*3ca0*/  ISETP.GT.AND P0, PT, R154, 0x9, PT ;  /* 0x000000099a00780c */ /* 0x000fe20003f04270 */
[----:B------:R-:W2:Y:S04]  /*3cb0*/  LDL R145, [R1+0x218] ;  /* 0x0002180001917983 */ /* 0x000ea80000100800 */
[----:B----4-:R0:W4:Y:S04]  /*3cc0*/  @P2 LDG.E.U16 R144, desc[UR6][R138.64] ;  /* 0x000000068a902981 */ /* 0x010128000c1e1500 */
[----:B------:R-:W0:Y:S04]  /*3cd0*/  LDL R138, [R1+0x230] ;  /* 0x00023000018a7983 */ /* 0x000e280000100800 */
[----:B------:R-:W0:Y:S01]  /*3ce0*/  LDL R139, [R1+0x234] ;  /* 0x00023400018b7983 */ /* 0x000e220000100800 */
[----:B------:R-:W-:-:S02]  /*3cf0*/  PRMT R0, RZ, 0x7610, R0 ;  /* 0x00007610ff007816 */ /* 0x000fc40000000000 */
[----:B0-----:R-:W-:-:S04]  /*3d00*/  @P0 LOP3.LUT R139, R139, R138, RZ, 0x3c, !PT ;  /* 0x0000008a8b8b0212 */ /* 0x001fc800078e3cff */
[----:B------:R-:W-:-:S04]  /*3d10*/  @P0 LOP3.LUT R138, R139, R138, RZ, 0x3c, !PT ;  /* 0x0000008a8b8a0212 */ /* 0x000fc800078e3cff */
[----:B------:R-:W-:-:S05]  /*3d20*/  @P0 LOP3.LUT R139, R139, R138, RZ, 0x3c, !PT ;  /* 0x0000008a8b8b0212 */ /* 0x000fca00078e3cff */
[----:B------:R-:W5:Y:S04]  /*3d30*/  @P0 LDG.E.U16 R0, desc[UR6][R138.64] ;  /* 0x000000068a000981 */ /* 0x000f68000c1e1500 */
[----:B----4-:R0:W-:Y:S04]  /*3d40*/  STL [R1+0x4], R144 ;  /* 0x0000049001007387 */ /* 0x0101e80000100800 */
[----:B0-----:R-:W4:Y:S04]  /*3d50*/  LDL R144, [R1+0x21c] ;  /* 0x00021c0001907983 */ /* 0x001f280000100800 */
[----:B-----5:R0:W-:Y:S04]  /*3d60*/  STL [R1], R0 ;  /* 0x0000000001007387 */ /* 0x0201e80000100800 */
[----:B0-----:R-:W5:Y:S04]  /*3d70*/  LDL.LU R0, [R1+0x338] ;  /* 0x0003380001007983 */ /* 0x001f680000300800 */
[----:B------:R-:W3:Y:S04]  /*3d80*/  LDL R138, [R1+0x228] ;  /* 0x00022800018a7983 */ /* 0x000ee80000100800 */
[----:B------:R-:W3:Y:S01]  /*3d90*/  LDL R139, [R1+0x22c] ;  /* 0x00022c00018b7983 */ /* 0x000ee20000100800 */
[----:B------:R-:W-:-:S02]  /*3da0*/  PRMT R2, RZ, 0x7610, R2 ;  /* 0x00007610ff027816 */ /* 0x000fc40000000002 */
[----:B---3--:R-:W-:-:S04]  /*3db0*/  @P0 LOP3.LUT R139, R139, R138, RZ, 0x3c, !PT ;  /* 0x0000008a8b8b0212 */ /* 0x008fc800078e3cff */
        /* <DEDUP_REMOVED lines=10> */
[----:B------:R-:W2:Y:S04]  /*3e60*/  @P1 LDG.E.U16 R136, desc[UR6][R138.64] ;  /* 0x000000068a881981 */ /* 0x000ea8000c1e1500 */
[----:B---3--:R0:W-:Y:S04]  /*3e70*/  STL [R1+0x330], R2 ;  /* 0x0003300201007387 */ /* 0x0081e80000100800 */
[----:B0-----:R-:W3:Y:S04]  /*3e80*/  LDL R2, [R1+0x214] ;  /* 0x0002140001027983 */ /* 0x001ee80000100800 */
[----:B--2---:R0:W-:Y:S04]  /*3e90*/  STL [R1+0x334], R136 ;  /* 0x0003348801007387 */ /* 0x0041e80000100800 */
[----:B0-----:R-:W2:Y:S01]  /*3ea0*/  LDL R136, [R1+0x210] ;  /* 0x0002100001887983 */ /* 0x001ea20000100800 */
[----:B------:R-:W-:Y:S01]  /*3eb0*/  ISETP.GT.AND P2, PT, R154, 0xb, PT ;  /* 0x0000000b9a00780c */ /* 0x000fe20003f44270 */
[----:B----4-:R-:W-:Y:S01]  /*3ec0*/  @P1 IMAD.MOV.U32 R138, RZ, RZ, R144 ;  /* 0x000000ffff8a1224 */ /* 0x010fe200078e0090 */
[----:B------:R-:W-:Y:S01]  /*3ed0*/  PRMT R137, RZ, 0x7610, R137 ;  /* 0x00007610ff897816 */ /* 0x000fe20000000089 */
[----:B------:R-:W-:Y:S01]  /*3ee0*/  @P1 IMAD.MOV.U32 R139, RZ, RZ, R145 ;  /* 0x000000ffff8b1224 */ /* 0x000fe200078e0091 */
[----:B------:R-:W-:Y:S01]  /*3ef0*/  PRMT R3, RZ, 0x7610, R3 ;  /* 0x00007610ff037816 */ /* 0x000fe20000000003 */
[----:B------:R-:W4:Y:S04]  /*3f00*/  LDL R145, [R1+0x1f0] ;  /* 0x0001f00001917983 */ /* 0x000f280000100800 */
[----:B------:R3:W5:Y:S01]  /*3f10*/  @P1 LDG.E.U16 R137, desc[UR6][R138.64] ;  /* 0x000000068a891981 */ /* 0x000762000c1e1500 */
[----:B------:R-:W-:-:S02]  /*3f20*/  PRMT R140, RZ, 0x7610, R140 ;  /* 0x00007610ff8c7816 */ /* 0x000fc4000000008c */
[----:B------:R-:W-:Y:S01]  /*3f30*/  ISETP.GT.AND P0, PT, R154, 0xc, PT ;  /* 0x0000000c9a00780c */ /* 0x000fe20003f04270 */
[----:B------:R-:W4:Y:S01]  /*3f40*/  LDL R144, [R1+0x1f4] ;  /* 0x0001f40001907983 */ /* 0x000f220000100800 */
[----:B---3--:R-:W-:Y:S01]  /*3f50*/  @P2 IMAD.MOV.U32 R138, RZ, RZ, R2 ;  /* 0x000000ffff8a2224 */ /* 0x008fe200078e0002 */
[----:B------:R-:W-:Y:S02]  /*3f60*/  PRMT R143, RZ, 0x7610, R143 ;  /* 0x00007610ff8f7816 */ /* 0x000fe4000000008f */
[----:B------:R-:W3:Y:S01]  /*3f70*/  LDL R2, [R1+0x1ec] ;  /* 0x0001ec0001027983 */ /* 0x000ee20000100800 */
[----:B--2---:R-:W-:-:S03]  /*3f80*/  @P2 IMAD.MOV.U32 R139, RZ, RZ, R136 ;  /* 0x000000ffff8b2224 */ /* 0x004fc600078e0088 */
[----:B------:R-:W2:Y:S04]  /*3f90*/  LDL R136, [R1+0x1e8] ;  /* 0x0001e80001887983 */ /* 0x000ea80000100800 */
[----:B------:R0:W5:Y:S04]  /*3fa0*/  @P2 LDG.E.U16 R3, desc[UR6][R138.64] ;  /* 0x000000068a032981 */ /* 0x000168000c1e1500 */
[----:B------:R-:W0:Y:S04]  /*3fb0*/  LDL R138, [R1+0x208] ;  /* 0x00020800018a7983 */ /* 0x000e280000100800 */
[----:B------:R-:W0:Y:S02]  /*3fc0*/  LDL R139, [R1+0x20c] ;  /* 0x00020c00018b7983 */ /* 0x000e240000100800 */
[----:B0-----:R-:W-:-:S04]  /*3fd0*/  @P2 LOP3.LUT R139, R139, R138, RZ, 0x3c, !PT ;  /* 0x0000008a8b8b2212 */ /* 0x001fc800078e3cff */
[----:B------:R-:W-:-:S04]  /*3fe0*/  @P2 LOP3.LUT R138, R139, R138, RZ, 0x3c, !PT ;  /* 0x0000008a8b8a2212 */ /* 0x000fc800078e3cff */
[----:B------:R-:W-:-:S05]  /*3ff0*/  @P2 LOP3.LUT R139, R139, R138, RZ, 0x3c, !PT ;  /* 0x0000008a8b8b2212 */ /* 0x000fca00078e3cff */
        /* <DEDUP_REMOVED lines=8> */
[----:B------:R-:W0:Y:S01]  /*4080*/  LDL R139, [R1+0x1fc] ;  /* 0x0001fc00018b7983 */ /* 0x000e220000100800 */
[----:B------:R-:W-:Y:S02]  /*4090*/  ISETP.GT.AND P1, PT, R154, 0xd, PT ;  /* 0x0000000d9a00780c */ /* 0x000fe40003f24270 */
[----:B------:R-:W-:-:S02]  /*40a0*/  PRMT R142, RZ, 0x7610, R142 ;  /* 0x00007610ff8e7816 */ /* 0x000fc4000000008e */
[----:B------:R-:W-:Y:S02]  /*40b0*/  PRMT R141, RZ, 0x7610, R141 ;  /* 0x00007610ff8d7816 */ /* 0x000fe4000000008d */
[----:B------:R-:W-:Y:S02]  /*40c0*/  PRMT R251, RZ, 0x7610, R251 ;  /* 0x00007610fffb7816 */ /* 0x000fe400000000fb */
[----:B0-----:R-:W-:-:S04]  /*40d0*/  @P0 LOP3.LUT R139, R139, R138, RZ, 0x3c, !PT ;  /* 0x0000008a8b8b0212 */ /* 0x001fc800078e3cff */
[----:B------:R-:W-:-:S04]  /*40e0*/  @P0 LOP3.LUT R138, R139, R138, RZ, 0x3c, !PT ;  /* 0x0000008a8b8a0212 */ /* 0x000fc800078e3cff */
[----:B------:R-:W-:-:S05]  /*40f0*/  @P0 LOP3.LUT R139, R139, R138, RZ, 0x3c, !PT ;  /* 0x0000008a8b8b0212 */ /* 0x000fca00078e3cff */
[----:B------:R4:W5:Y:S02]  /*4100*/  @P0 LDG.E.U16 R142, desc[UR6][R138.64] ;  /* 0x000000068a8e0981 */ /* 0x000964000c1e1500 */
[----:B----4-:R-:W-:Y:S02]  /*4110*/  @P1 IMAD.MOV.U32 R138, RZ, RZ, R144 ;  /* 0x000000ffff8a1224 */ /* 0x010fe400078e0090 */
[----:B------:R-:W-:Y:S01]  /*4120*/  @P1 IMAD.MOV.U32 R139, RZ, RZ, R145 ;  /* 0x000000ffff8b1224 */ /* 0x000fe200078e0091 */
[----:B------:R-:W-:Y:S01]  /*4130*/  ISETP.GT.AND P2, PT, R154, 0xe, PT ;  /* 0x0000000e9a00780c */ /* 0x000fe20003f44270 */
[----:B------:R-:W4:Y:S04]  /*4140*/  LDL R145, [R1+0x1d0] ;  /* 0x0001d00001917983 */ /* 0x000f280000100800 */
[----:B------:R3:W5:Y:S01]  /*4150*/  @P1 LDG.E.U16 R141, desc[UR6][R138.64] ;  /* 0x000000068a8d1981 */ /* 0x000762000c1e1500 */
[----:B------:R-:W-:-:S03]  /*4160*/  PRMT R249, RZ, 0x7610, R249 ;  /* 0x00007610fff97816 */ /* 0x000fc600000000f9 */
[----:B------:R-:W4:Y:S01]  /*4170*/  LDL R144, [R1+0x1d4] ;  /* 0x0001d40001907983 */ /* 0x000f220000100800 */
[----:B---3--:R-:W-:Y:S02]  /*4180*/  @P1 IMAD.MOV.U32 R138, RZ, RZ, R2 ;  /* 0x000000ffff8a1224 */ /* 0x008fe400078e0002 */
[----:B--2---:R-:W-:Y:S01]  /*4190*/  @P1 IMAD.MOV.U32 R139, RZ, RZ, R136 ;  /* 0x000000ffff8b1224 */ /* 0x004fe200078e0088 */
[----:B------:R-:W-:Y:S01]  /*41a0*/  ISETP.GT.AND P0, PT, R154, 0xf, PT ;  /* 0x0000000f9a00780c */ /* 0x000fe20003f04270 */
[----:B------:R-:W2:Y:S04]  /*41b0*/  LDL R136, [R1+0x1bc] ;  /* 0x0001bc0001887983 */ /* 0x000ea80000100800 */
[----:B------:R0:W3:Y:S01]  /*41c0*/  @P1 LDG.E.U16 R251, desc[UR6][R138.64] ;  /* 0x000000068afb1981 */ /* 0x0000e2000c1e1500 */
[----:B------:R-:W-:-:S02]  /*41d0*/  PRMT R247, RZ, 0x7610, R247 ;  /* 0x00007610fff77816 */ /* 0x000fc400000000f7 */
[----:B------:R-:W-:Y:S01]  /*41e0*/  PRMT R245, RZ, 0x7610, R245 ;  /* 0x00007610fff57816 */ /* 0x000fe200000000f5 */
[----:B------:R-:W5:Y:S04]  /*41f0*/  LDL R2, [R1+0x1c0] ;  /* 0x0001c00001027983 */ /* 0x000f680000100800 */
[----:B------:R-:W0:Y:S04]  /*4200*/  LDL R138, [R1+0x1e0] ;  /* 0x0001e000018a7983 */ /* 0x000e280000100800 */
[----:B------:R-:W0:Y:S02]  /*4210*/  LDL R139, [R1+0x1e4] ;  /* 0x0001e400018b7983 */ /* 0x000e240000100800 */
[----:B0-----:R-:W-:-:S04]  /*4220*/  @P2 LOP3.LUT R139, R139, R138, RZ, 0x3c, !PT ;  /* 0x0000008a8b8b2212 */ /* 0x001fc800078e3cff */
[----:B------:R-:W-:-:S04]  /*4230*/  @P2 LOP3.LUT R138, R139, R138, RZ, 0x3c, !PT ;  /* 0x0000008a8b8a2212 */ /* 0x000fc800078e3cff */
[----:B------:R-:W-:-:S05]  /*4240*/  @P2 LOP3.LUT R139, R139, R138, RZ, 0x3c, !PT ;  /* 0x0000008a8b8b2212 */ /* 0x000fca00078e3cff */
[----:B------:R0:W3:Y:S04]  /*4250*/  @P2 LDG.E.U16 R249, desc[UR6][R138.64] ;  /* 0x000000068af92981 */ /* 0x0000e8000c1e1500 */
[----:B------:R-:W0:Y:S04]  /*4260*/  LDL R138, [R1+0x1d8] ;  /* 0x0001d800018a7983 */ /* 0x000e280000100800 */
[----:B------:R-:W0:Y:S02]  /*4270*/  LDL R139, [R1+0x1dc] ;  /* 0x0001dc00018b7983 */ /* 0x000e240000100800 */
[----:B0-----:R-:W-:-:S04]  /*4280*/  @P2 LOP3.LUT R139, R139, R138, RZ, 0x3c, !PT ;  /* 0x0000008a8b8b2212 */ /* 0x001fc800078e3cff */
[----:B------:R-:W-:-:S04]  /*4290*/  @P2 LOP3.LUT R138, R139, R138, RZ, 0x3c, !PT ;  /* 0x0000008a8b8a2212 */ /* 0x000fc800078e3cff */
[----:B------:R-:W-:-:S05]  /*42a0*/  @P2 LOP3.LUT R139, R139, R138, RZ, 0x3c, !PT ;  /* 0x0000008a8b8b2212 */ /* 0x000fca00078e3cff */
[----:B------:R4:W3:Y:S02]  /*42b0*/  @P2 LDG.E.U16 R247, desc[UR6][R138.64] ;  /* 0x000000068af72981 */ /* 0x0008e4000c1e1500 */
[----:B----4-:R-:W-:Y:S02]  /*42c0*/  @P0 IMAD.MOV.U32 R138, RZ, RZ, R144 ;  /* 0x000000ffff8a0224 */ /* 0x010fe400078e0090 */
[----:B------:R-:W-:Y:S01]  /*42d0*/  @P0 IMAD.MOV.U32 R139, RZ, RZ, R145 ;  /* 0x000000ffff8b0224 */ /* 0x000fe200078e0091 */
[----:B------:R-:W-:Y:S01]  /*42e0*/  ISETP.GT.AND P1, PT, R154, 0x10, PT ;  /* 0x000000109a00780c */ /* 0x000fe20003f24270 */
[----:B------:R-:W4:Y:S04]  /*42f0*/  LDL R145, [R1+0x1a4] ;  /* 0x0001a40001917983 */ /* 0x000f280000100800 */
[----:B------:R0:W3:Y:S01]  /*4300*/  @P0 LDG.E.U16 R245, desc[UR6][R138.64] ;  /* 0x000000068af50981 */ /* 0x0000e2000c1e1500 */
[----:B------:R-:W-:-:S02]  /*4310*/  PRMT R243, RZ, 0x7610, R243 ;  /* 0x00007610fff37816 */ /* 0x000fc400000000f3 */
[----:B------:R-:W-:Y:S01]  /*4320*/  PRMT R241, RZ, 0x7610, R241 ;  /* 0x00007610fff17816 */ /* 0x000fe200000000f1 */
[----:B------:R-:W4:Y:S04]  /*4330*/  LDL R144, [R1+0x1a8] ;  /* 0x0001a80001907983 */ /* 0x000f280000100800 */
[----:B------:R-:W0:Y:S04]  /*4340*/  LDL R138, [R1+0x1c4] ;  /* 0x0001c400018a7983 */ /* 0x000e280000100800 */
[----:B------:R-:W0:Y:S02]  /*4350*/  LDL R139, [R1+0x1cc] ;  /* 0x0001cc00018b7983 */ /* 0x000e240000100800 */
[----:B0-----:R-:W-:-:S04]  /*4360*/  @P0 LOP3.LUT R139, R139, R138, RZ, 0x3c, !PT ;  /* 0x0000008a8b8b0212 */ /* 0x001fc800078e3cff */
[----:B------:R-:W-:-:S04]  /*4370*/  @P0 LOP3.LUT R138, R139, R138, RZ, 0x3c, !PT ;  /* 0x0000008a8b8a0212 */ /* 0x000fc800078e3cff */
[----:B------:R-:W-:-:S05]  /*4380*/  @P0 LOP3.LUT R139, R139, R138, RZ, 0x3c, !PT ;  /* 0x0000008a8b8b0212 */ /* 0x000fca00078e3cff */
[----:B------:R5:W3:Y:S02]  /*4390*/  @P0 LDG.E.U16 R243, desc[UR6][R138.64] ;  /* 0x000000068af30981 */ /* 0x000ae4000c1e1500 */
[----:B-----5:R-:W-:Y:S02]  /*43a0*/  @P1 IMAD.MOV.U32 R138, RZ, RZ, R2 ;  /* 0x000000ffff8a1224 */ /* 0x020fe400078e0002 */
[----:B--2---:R-:W-:Y:S01]  /*43b0*/  @P1 IMAD.MOV.U32 R139, RZ, RZ, R136 ;  /* 0x000000ffff8b1224 */ /* 0x004fe200078e0088 */
[----:B------:R-:W-:Y:S01]  /*43c0*/  PRMT R239, RZ, 0x7610, R239 ;  /* 0x00007610ffef7816 */ /* 0x000fe200000000ef */
[----:B------:R-:W2:Y:S04]  /*43d0*/  LDL R136, [R1+0x194] ;  /* 0x0001940001887983 */ /* 0x000ea80000100800 */
[----:B------:R0:W5:Y:S01]  /*43e0*/  @P1 LDG.E.U16 R241, desc[UR6][R138.64] ;  /* 0x000000068af11981 */ /* 0x000162000c1e1500 */
[----:B------:R-:W-:-:S02]  /*43f0*/  ISETP.GT.AND P2, PT, R154, 0x11, PT ;  /* 0x000000119a00780c */ /* 0x000fc40003f44270 */
[----:B------:R-:W-:Y:S01]  /*4400*/  PRMT R237, RZ, 0x7610, R237 ;  /* 0x00007610ffed7816 */ /* 0x000fe200000000ed */
[----:B------:R-:W3:Y:S04]  /*4410*/  LDL R2, [R1+0x198] ;  /* 0x0001980001027983 */ /* 0x000ee80000100800 */
        /* <DEDUP_REMOVED lines=26> */
[----:B------:R3:W5:Y:S02]  /*45c0*/  @P0 LDG.E.U16 R234, desc[UR6][R138.64] ;  /* 0x000000068aea0981 */ /* 0x000764000c1e1500 */
[----:B---3--:R-:W-:Y:S02]  /*45d0*/  @P0 IMAD.MOV.U32 R138, RZ, RZ, R2 ;  /* 0x000000ffff8a0224 */ /* 0x008fe400078e0002 */
[----:B--2---:R-:W-:Y:S01]  /*45e0*/  @P0 IMAD.MOV.U32 R139, RZ, RZ, R136 ;  /* 0x000000ffff8b0224 */ /* 0x004fe200078e0088 */
[----:B------:R-:W-:Y:S01]  /*45f0*/  ISETP.GT.AND P1, PT, R154, 0x13, PT ;  /* 0x000000139a00780c */ /* 0x000fe20003f24270 */
[----:B------:R-:W2:Y:S04]  /*4600*/  LDL R136, [R1+0x16c] ;  /* 0x00016c0001887983 */ /* 0x000ea80000100800 */
[----:B------:R0:W3:Y:S01]  /*4610*/  @P0 LDG.E.U16 R233, desc[UR6][R138.64] ;  /* 0x000000068ae90981 */ /* 0x0000e2000c1e1500 */
[----:B------:R-:W-:-:S02]  /*4620*/  PRMT R231, RZ, 0x7610, R231 ;  /* 0x00007610ffe77816 */ /* 0x000fc400000000e7 */
[----:B------:R-:W-:Y:S01]  /*4630*/  ISETP.GT.AND P2, PT, R154, 0x14, PT ;  /* 0x000000149a00780c */ /* 0x000fe20003f44270 */
        /* <DEDUP_REMOVED lines=8> */
[----:B------:R-:W0:Y:S01]  /*46c0*/  LDL R139, [R1+0x188] ;  /* 0x00018800018b7983 */ /* 0x000e220000100800 */
[----:B------:R-:W-:Y:S02]  /*46d0*/  PRMT R229, RZ, 0x7610, R229 ;  /* 0x00007610ffe57816 */ /* 0x000fe400000000e5 */
[----:B------:R-:W-:-:S02]  /*46e0*/  PRMT R227, RZ, 0x7610, R227 ;  /* 0x00007610ffe37816 */ /* 0x000fc400000000e3 */
        /* <DEDUP_REMOVED lines=22> */
[----:B------:R0:W5:Y:S04]  /*4850*/  @P0 LDG.E.U16 R223, desc[UR6][R138.64] ;  /* 0x000000068adf0981 */ /* 0x000168000c1e1500 */
        /* <DEDUP_REMOVED lines=9> */
[C---:B------:R-:W-:Y:S02]  /*48f0*/  ISETP.GT.AND P1, PT, R154.reuse, 0x16, PT ;  /* 0x000000169a00780c */ /* 0x040fe40003f24270 */
[----:B------:R-:W-:-:S02]  /*4900*/  ISETP.GT.AND P2, PT, R154, 0x17, PT ;  /* 0x000000179a00780c */ /* 0x000fc40003f44270 */
[----:B------:R-:W-:Y:S02]  /*4910*/  PRMT R219, RZ, 0x7610, R219 ;  /* 0x00007610ffdb7816 */ /* 0x000fe400000000db */
[----:B------:R-:W-:Y:S02]  /*4920*/  PRMT R217, RZ, 0x7610, R217 ;  /* 0x00007610ffd97816 */ /* 0x000fe400000000d9 */
[----:B------:R-:W-:-:S05]  /*4930*/  PRMT R215, RZ, 0x7610, R215 ;  /* 0x00007610ffd77816 */ /* 0x000fca00000000d7 */
[----:B0-----:R-:W-:-:S04]  /*4940*/  @P1 LOP3.LUT R139, R139, R138, RZ, 0x3c, !PT ;  /* 0x0000008a8b8b1212 */ /* 0x001fc800078e3cff */
[----:B------:R-:W-:-:S04]  /*4950*/  @P1 LOP3.LUT R138, R139, R138, RZ, 0x3c, !PT ;  /* 0x0000008a8b8a1212 */ /* 0x000fc800078e3cff */
[----:B------:R-:W-:-:S05]  /*4960*/  @P1 LOP3.LUT R139, R139, R138, RZ, 0x3c, !PT ;  /* 0x0000008a8b8b1212 */ /* 0x000fca00078e3cff */
[----:B------:R4:W5:Y:S02]  /*4970*/  @P1 LDG.E.U16 R219, desc[UR6][R138.64] ;  /* 0x000000068adb1981 */ /* 0x000964000c1e1500 */
[----:B----4-:R-:W-:Y:S02]  /*4980*/  @P1 IMAD.MOV.U32 R138, RZ, RZ, R144 ;  /* 0x000000ffff8a1224 */ /* 0x010fe400078e0090 */
[----:B------:R-:W-:Y:S01]  /*4990*/  @P1 IMAD.MOV.U32 R139, RZ, RZ, R145 ;  /* 0x000000ffff8b1224 */ /* 0x000fe200078e0091 */
[----:B------:R-:W-:Y:S01]  /*49a0*/  PRMT R213, RZ, 0x7610, R213 ;  /* 0x00007610ffd57816 */ /* 0x000fe200000000d5 */
[----:B------:R-:W4:Y:S04]  /*49b0*/  LDL R145, [R1+0x12c] ;  /* 0x00012c0001917983 */ /* 0x000f280000100800 */
[----:B------:R3:W5:Y:S01]  /*49c0*/  @P1 LDG.E.U16 R217, desc[UR6][R138.64] ;  /* 0x000000068ad91981 */ /* 0x000762000c1e1500 */
[----:B------:R-:W-:-:S02]  /*49d0*/  ISETP.GT.AND P0, PT, R154, 0x18, PT ;  /* 0x000000189a00780c */ /* 0x000fc40003f04270 */
[----:B------:R-:W-:Y:S01]  /*49e0*/  PRMT R211, RZ, 0x7610, R211 ;  /* 0x00007610ffd37816 */ /* 0x000fe200000000d3 */
[----:B------:R-:W4:Y:S01]  /*49f0*/  LDL R144, [R1+0x130] ;  /* 0x0001300001907983 */ /* 0x000f220000100800 */
[----:B---3--:R-:W-:Y:S02]  /*4a00*/  @P2 IMAD.MOV.U32 R138, RZ, RZ, R2 ;  /* 0x000000ffff8a2224 */ /* 0x008fe400078e0002 */
[----:B--2---:R-:W-:Y:S01]  /*4a10*/  @P2 IMAD.MOV.U32 R139, RZ, RZ, R136 ;  /* 0x000000ffff8b2224 */ /* 0x004fe200078e0088 */
[----:B------:R-:W2:Y:S04]  /*4a20*/  LDL R2, [R1+0x128] ;  /* 0x0001280001027983 */ /* 0x000ea80000100800 */
[----:B------:R0:W3:Y:S04]  /*4a30*/  @P2 LDG.E.U16 R215, desc[UR6][R138.64] ;  /* 0x000000068ad72981 */ /* 0x0000e8000c1e1500 */
        /* <DEDUP_REMOVED lines=28> */
[----:B------:R-:W-:-:S03]  /*4c00*/  PRMT R203, RZ, 0x7610, R203 ;  /* 0x00007610ffcb7816 */ /* 0x000fc600000000cb */
[----:B------:R-:W4:Y:S01]  /*4c10*/  LDL R144, [R1+0x110] ;  /* 0x0001100001907983 */ /* 0x000f220000100800 */
[----:B--2---:R-:W-:Y:S02]  /*4c20*/  @P1 IMAD.MOV.U32 R138, RZ, RZ, R2 ;  /* 0x000000ffff8a1224 */ /* 0x004fe400078e0002 */
[----:B-----5:R-:W-:Y:S01]  /*4c30*/  @P1 IMAD.MOV.U32 R139, RZ, RZ, R136 ;  /* 0x000000ffff8b1224 */ /* 0x020fe200078e0088 */
[----:B------:R-:W-:Y:S01]  /*4c40*/  ISETP.GT.AND P0, PT, R154, 0x1b, PT ;  /* 0x0000001b9a00780c */ /* 0x000fe20003f04270 */
[----:B------:R-:W2:Y:S04]  /*4c50*/  LDL R136, [R1+0xfc] ;  /* 0x0000fc0001887983 */ /* 0x000ea80000100800 */
[----:B------:R0:W5:Y:S01]  /*4c60*/  @P1 LDG.E.U16 R205, desc[UR6][R138.64] ;  /* 0x000000068acd1981 */ /* 0x000162000c1e1500 */
[----:B------:R-:W-:-:S02]  /*4c70*/  PRMT R201, RZ, 0x7610, R201 ;  /* 0x00007610ffc97816 */ /* 0x000fc400000000c9 */
        /* <DEDUP_REMOVED lines=30> */
[----:B------:R-:W-:Y:S01]  /*4e60*/  PRMT R194, RZ, 0x7610, R194 ;  /* 0x00007610ffc27816 */ /* 0x000fe200000000c2 */
[----:B------:R-:W2:Y:S04]  /*4e70*/  LDL R136, [R1+0xd4] ;  /* 0x0000d40001887983 */ /* 0x000ea80000100800 */
[----:B------:R0:W3:Y:S01]  /*4e80*/  @P1 LDG.E.U16 R195, desc[UR6][R138.64] ;  /* 0x000000068ac31981 */ /* 0x0000e2000c1e1500 */
[----:B------:R-:W-:-:S02]  /*4e90*/  ISETP.GT.AND P2, PT, R154, 0x1d, PT ;  /* 0x0000001d9a00780c */ /* 0x000fc40003f44270 */
        /* <DEDUP_REMOVED lines=31> */
[----:B------:R-:W-:Y:S01]  /*5090*/  ISETP.GT.AND P1, PT, R154, 0x1f, PT ;  /* 0x0000001f9a00780c */ /* 0x000fe20003f24270 */
[----:B------:R-:W2:Y:S04]  /*50a0*/  LDL R136, [R1+0xac] ;  /* 0x0000ac0001887983 */ /* 0x000ea80000100800 */
[----:B------:R0:W5:Y:S01]  /*50b0*/  @P0 LDG.E.U16 R187, desc[UR6][R138.64] ;  /* 0x000000068abb0981 */ /* 0x000162000c1e1500 */
[----:B------:R-:W-:-:S02]  /*50c0*/  PRMT R185, RZ, 0x7610, R185 ;  /* 0x00007610ffb97816 */ /* 0x000fc400000000b9 */
[----:B------:R-:W-:Y:S01]  /*50d0*/  ISETP.GT.AND P2, PT, R154, 0x20, PT ;  /* 0x000000209a00780c */ /* 0x000fe20003f44270 */
        /* <DEDUP_REMOVED lines=10> */
[----:B------:R-:W-:-:S02]  /*5180*/  PRMT R181, RZ, 0x7610, R181 ;  /* 0x00007610ffb57816 */ /* 0x000fc400000000b5 */
        /* <DEDUP_REMOVED lines=40> */
[----:B------:R4:W3:Y:S02]  /*5410*/  @P1 LDG.E.U16 R173, desc[UR6][R138.64] ;  /* 0x000000068aad1981 */ /* 0x0008e4000c1e1500 */
[----:B----4-:R-:W-:Y:S02]  /*5420*/  @P1 IMAD.MOV.U32 R138, RZ, RZ, R144 ;  /* 0x000000ffff8a1224 */ /* 0x010fe400078e0090 */
[----:B------:R-:W-:Y:S01]  /*5430*/  @P1 IMAD.MOV.U32 R139, RZ, RZ, R145 ;  /* 0x000000ffff8b1224 */ /* 0x000fe200078e0091 */
[----:B------:R-:W-:Y:S01]  /*5440*/  PRMT R167, RZ, 0x7610, R167 ;  /* 0x00007610ffa77816 */ /* 0x000fe200000000a7 */
[----:B------:R-:W4:Y:S04]  /*5450*/  LDL R145, [R1+0x6c] ;  /* 0x00006c0001917983 */ /* 0x000f280000100800 */
[----:B------:R5:W3:Y:S01]  /*5460*/  @P1 LDG.E.U16 R171, desc[UR6][R138.64] ;  /* 0x000000068aab1981 */ /* 0x000ae2000c1e1500 */
[----:B------:R-:W-:-:S02]  /*5470*/  ISETP.GT.AND P0, PT, R154, 0x24, PT ;  /* 0x000000249a00780c */ /* 0x000fc40003f04270 */
[----:B------:R-:W-:Y:S01]  /*5480*/  PRMT R165, RZ, 0x7610, R165 ;  /* 0x00007610ffa57816 */ /* 0x000fe200000000a5 */
[----:B------:R-:W4:Y:S01]  /*5490*/  LDL R144, [R1+0x70] ;  /* 0x0000700001907983 */ /* 0x000f220000100800 */
[----:B-----5:R-:W-:Y:S02]  /*54a0*/  @P2 IMAD.MOV.U32 R138, RZ, RZ, R2 ;  /* 0x000000ffff8a2224 */ /* 0x020fe400078e0002 */
[----:B--2---:R-:W-:Y:S01]  /*54b0*/  @P2 IMAD.MOV.U32 R139, RZ, RZ, R136 ;  /* 0x000000ffff8b2224 */ /* 0x004fe200078e0088 */
        /* <DEDUP_REMOVED lines=32> */
[----:B------:R-:W4:Y:S01]  /*56c0*/  LDL R144, [R1+0x48] ;  /* 0x0000480001907983 */ /* 0x000f220000100800 */
[----:B--2---:R-:W-:Y:S02]  /*56d0*/  @P1 IMAD.MOV.U32 R138, RZ, RZ, R2 ;  /* 0x000000ffff8a1224 */ /* 0x004fe400078e0002 */
[----:B---3--:R-:W-:Y:S01]  /*56e0*/  @P1 IMAD.MOV.U32 R139, RZ, RZ, R136 ;  /* 0x000000ffff8b1224 */ /* 0x008fe200078e0088 */
        /* <DEDUP_REMOVED lines=20> */
[----:B------:R-:W-:-:S07]  /*5830*/  PRMT R147, RZ, 0x7610, R147 ;  /* 0x00007610ff937816 */ /* 0x000fce0000000093 */
[----:B0-----:R-:W-:-:S04]  /*5840*/  @P0 LOP3.LUT R139, R139, R138, RZ, 0x3c, !PT ;  /* 0x0000008a8b8b0212 */ /* 0x001fc800078e3cff */
[----:B------:R-:W-:-:S04]  /*5850*/  @P0 LOP3.LUT R138, R139, R138, RZ, 0x3c, !PT ;  /* 0x0000008a8b8a0212 */ /* 0x000fc800078e3cff */
[----:B------:R-:W-:-:S05]  /*5860*/  @P0 LOP3.LUT R139, R139, R138, RZ, 0x3c, !PT ;  /* 0x0000008a8b8b0212 */ /* 0x000fca00078e3cff */
[----:B------:R4:W3:Y:S02]  /*5870*/  @P0 LDG.E.U16 R151, desc[UR6][R138.64] ;  /* 0x000000068a970981 */ /* 0x0008e4000c1e1500 */
[----:B----4-:R-:W-:Y:S02]  /*5880*/  @P0 IMAD.MOV.U32 R138, RZ, RZ, R144 ;  /* 0x000000ffff8a0224 */ /* 0x010fe400078e0090 */
[----:B------:R-:W-:Y:S02]  /*5890*/  @P0 IMAD.MOV.U32 R139, RZ, RZ, R145 ;  /* 0x000000ffff8b0224 */ /* 0x000fe400078e0091 */
[----:B--2---:R-:W-:Y:S02]  /*58a0*/  @P1 IMAD.MOV.U32 R144, RZ, RZ, R2 ;  /* 0x000000ffff901224 */ /* 0x004fe400078e0002 */
[----:B-----5:R-:W-:Y:S01]  /*58b0*/  @P1 IMAD.MOV.U32 R145, RZ, RZ, R136 ;  /* 0x000000ffff911224 */ /* 0x020fe200078e0088 */
[----:B------:R-:W-:Y:S01]  /*58c0*/  PRMT R149, RZ, 0x7610, R149 ;  /* 0x00007610ff957816 */ /* 0x000fe20000000095 */
[----:B------:R-:W2:Y:S04]  /*58d0*/  LDL R136, [R1+0x10] ;  /* 0x0000100001887983 */ /* 0x000ea80000100800 */
[----:B------:R-:W4:Y:S04]  /*58e0*/  @P1 LDG.E.U16 R147, desc[UR6][R144.64] ;  /* 0x0000000690931981 */ /* 0x000f28000c1e1500 */
[----:B------:R0:W5:Y:S01]  /*58f0*/  @P0 LDG.E.U16 R149, desc[UR6][R138.64] ;  /* 0x000000068a950981 */ /* 0x000162000c1e1500 */
[----:B------:R-:W-:-:S02]  /*5900*/  ISETP.GT.AND P2, PT, R154, 0x29, PT ;  /* 0x000000299a00780c */ /* 0x000fc40003f44270 */
[----:B------:R-:W-:Y:S01]  /*5910*/  PRMT R146, RZ, 0x7610, R146 ;  /* 0x00007610ff927816 */ /* 0x000fe20000000092 */
[----:B------:R-:W3:Y:S04]  /*5920*/  LDL R2, [R1+0x18] ;  /* 0x0000180001027983 */ /* 0x000ee80000100800 */
[----:B------:R-:W2:Y:S04]  /*5930*/  LDL R144, [R1+0x34] ;  /* 0x0000340001907983 */ /* 0x000ea80000100800 */
[----:B------:R-:W2:Y:S01]  /*5940*/  LDL R145, [R1+0x38] ;  /* 0x0000380001917983 */ /* 0x000ea20000100800 */
[----:B0-----:R-:W-:-:S02]  /*5950*/  PRMT R139, RZ, 0x7610, R139 ;  /* 0x00007610ff8b7816 */ /* 0x001fc4000000008b */
[----:B--2---:R-:W-:-:S04]  /*5960*/  @P1 LOP3.LUT R145, R145, R144, RZ, 0x3c, !PT ;  /* 0x0000009091911212 */ /* 0x004fc800078e3cff */
[----:B------:R-:W-:-:S04]  /*5970*/  @P1 LOP3.LUT R144, R145, R144, RZ, 0x3c, !PT ;  /* 0x0000009091901212 */ /* 0x000fc800078e3cff */
[----:B------:R-:W-:-:S05]  /*5980*/  @P1 LOP3.LUT R145, R145, R144, RZ, 0x3c, !PT ;  /* 0x0000009091911212 */ /* 0x000fca00078e3cff */
[----:B------:R0:W2:Y:S04]  /*5990*/  @P1 LDG.E.U16 R139, desc[UR6][R144.64] ;  /* 0x00000006908b1981 */ /* 0x0000a8000c1e1500 */
[----:B------:R-:W0:Y:S04]  /*59a0*/  LDL R144, [R1+0x2c] ;  /* 0x00002c0001907983 */ /* 0x000e280000100800 */
[----:B------:R-:W0:Y:S01]  /*59b0*/  LDL R145, [R1+0x30] ;  /* 0x0000300001917983 */ /* 0x000e220000100800 */
[----:B------:R-:W-:Y:S02]  /*59c0*/  PRMT R138, RZ, 0x7610, R138 ;  /* 0x00007610ff8a7816 */ /* 0x000fe4000000008a */
        /* <DEDUP_REMOVED lines=16> */
[----:B------:R-:W-:Y:S02]  /*5ad0*/  ISETP.GT.AND P2, PT, R154, 0x2c, PT ;  /* 0x0000002c9a00780c */ /* 0x000fe40003f44270 */
[----:B------:R-:W-:Y:S02]  /*5ae0*/  PRMT R152, RZ, 0x7610, R152 ;  /* 0x00007610ff987816 */ /* 0x000fe40000000098 */
[----:B------:R-:W-:Y:S02]  /*5af0*/  PRMT R153, RZ, 0x7610, R153 ;  /* 0x00007610ff997816 */ /* 0x000fe40000000099 */
[----:B------:R-:W-:-:S02]  /*5b00*/  PRMT R156, RZ, 0x7610, R156 ;  /* 0x00007610ff9c7816 */ /* 0x000fc4000000009c */
[----:B------:R-:W-:Y:S02]  /*5b10*/  PRMT R158, RZ, 0x7610, R158 ;  /* 0x00007610ff9e7816 */ /* 0x000fe4000000009e */
[----:B------:R-:W-:Y:S02]  /*5b20*/  PRMT R160, RZ, 0x7610, R160 ;  /* 0x00007610ffa07816 */ /* 0x000fe400000000a0 */
[----:B------:R-:W-:Y:S02]  /*5b30*/  PRMT R162, RZ, 0x7610, R162 ;  /* 0x00007610ffa27816 */ /* 0x000fe400000000a2 */
        /* <DEDUP_REMOVED lines=28> */
[----:B0-----:R-:W-:-:S04]  /*5d00*/  @P0 LOP3.LUT R145, R145, R144, RZ, 0x3c, !PT ;  /* 0x0000009091910212 */ /* 0x001fc800078e3cff */
[----:B------:R-:W-:-:S04]  /*5d10*/  @P0 LOP3.LUT R144, R145, R144, RZ, 0x3c, !PT ;  /* 0x0000009091900212 */ /* 0x000fc800078e3cff */
[----:B------:R-:W-:-:S05]  /*5d20*/  @P0 LOP3.LUT R145, R145, R144, RZ, 0x3c, !PT ;  /* 0x0000009091910212 */ /* 0x000fca00078e3cff */
[----:B------:R3:W5:Y:S02]  /*5d30*/  @P0 LDG.E.U16 R148, desc[UR6][R144.64] ;  /* 0x0000000690940981 */ /* 0x000764000c1e1500 */
[----:B---3--:R-:W-:Y:S02]  /*5d40*/  @P0 IMAD.MOV.U32 R144, RZ, RZ, R2 ;  /* 0x000000ffff900224 */ /* 0x008fe400078e0002 */
[----:B------:R-:W-:Y:S01]  /*5d50*/  @P0 IMAD.MOV.U32 R145, RZ, RZ, R136 ;  /* 0x000000ffff910224 */ /* 0x000fe200078e0088 */
[----:B------:R-:W-:Y:S01]  /*5d60*/  PRMT R222, RZ, 0x7610, R222 ;  /* 0x00007610ffde7816 */ /* 0x000fe200000000de */
[----:B------:R-:W0:Y:S03]  /*5d70*/  S2R R2, SR_TID.X ;  /* 0x0000000000027919 */ /* 0x000e260000002100 */
[----:B------:R1:W3:Y:S01]  /*5d80*/  @P0 LDG.E.U16 R150, desc[UR6][R144.64] ;  /* 0x0000000690960981 */ /* 0x0002e2000c1e1500 */
[----:B------:R-:W-:-:S02]  /*5d90*/  PRMT R224, RZ, 0x7610, R224 ;  /* 0x00007610ffe07816 */ /* 0x000fc400000000e0 */
[----:B------:R-:W-:Y:S01]  /*5da0*/  PRMT R226, RZ, 0x7610, R226 ;  /* 0x00007610ffe27816 */ /* 0x000fe200000000e2 */
[----:B------:R-:W4:Y:S01]  /*5db0*/  LDL.LU R136, [R1+0x2d0] ;  /* 0x0002d00001887983 */ /* 0x000f220000300800 */
[----:B-1----:R-:W-:Y:S02]  /*5dc0*/  @P1 IMAD.MOV.U32 R144, RZ, RZ, R135 ;  /* 0x000000ffff901224 */ /* 0x002fe400078e0087 */
[----:B------:R-:W-:-:S05]  /*5dd0*/  @P1 IMAD.MOV.U32 R145, RZ, RZ, R124 ;  /* 0x000000ffff911224 */ /* 0x000fca00078e007c */
[----:B------:R1:W3:Y:S01]  /*5de0*/  @P1 LDG.E.U16 R152, desc[UR6][R144.64] ;  /* 0x0000000690981981 */ /* 0x0002e2000c1e1500 */
[----:B------:R-:W-:Y:S01]  /*5df0*/  ISETP.GT.AND P0, PT, R154, 0x2d, PT ;  /* 0x0000002d9a00780c */ /* 0x000fe20003f04270 */
[----:B-1----:R-:W-:Y:S02]  /*5e00*/  @P1 IMAD.MOV.U32 R144, RZ, RZ, R134 ;  /* 0x000000ffff901224 */ /* 0x002fe400078e0086 */
[----:B------:R-:W-:-:S05]  /*5e10*/  @P1 IMAD.MOV.U32 R145, RZ, RZ, R122 ;  /* 0x000000ffff911224 */ /* 0x000fca00078e007a */
[----:B------:R1:W3:Y:S02]  /*5e20*/  @P1 LDG.E.U16 R153, desc[UR6][R144.64] ;  /* 0x0000000690991981 */ /* 0x0002e4000c1e1500 */
        /* <DEDUP_REMOVED lines=30> */
[----:B------:R1:W5:Y:S01]  /*6010*/  @P0 LDG.E.U16 R172, desc[UR6][R144.64] ;  /* 0x0000000690ac0981 */ /* 0x000362000c1e1500 */
        /* <DEDUP_REMOVED lines=87> */
[----:B------:R-:W-:Y:S02]  /*6590*/  ISETP.GT.AND P0, PT, R154, 0x3e, PT ;  /* 0x0000003e9a00780c */ /* 0x000fe40003f04270 */
[----:B------:R-:W-:Y:S01]  /*65a0*/  PRMT R228, RZ, 0x7610, R228 ;  /* 0x00007610ffe47816 */ /* 0x000fe200000000e4 */
[----:B-1----:R-:W-:Y:S02]  /*65b0*/  @P1 IMAD.MOV.U32 R144, RZ, RZ, R75 ;  /* 0x000000ffff901224 */ /* 0x002fe400078e004b */
[----:B------:R-:W-:-:S05]  /*65c0*/  @P1 IMAD.MOV.U32 R145, RZ, RZ, R20 ;  /* 0x000000ffff911224 */ /* 0x000fca00078e0014 */
[----:B------:R1:W3:Y:S01]  /*65d0*/  @P1 LDG.E.U16 R226, desc[UR6][R144.64] ;  /* 0x0000000690e21981 */ /* 0x0002e2000c1e1500 */
[----:B------:R-:W-:Y:S01]  /*65e0*/  PRMT R230, RZ, 0x7610, R230 ;  /* 0x00007610ffe67816 */ /* 0x000fe200000000e6 */
[----:B-1----:R-:W-:Y:S02]  /*65f0*/  @P1 IMAD.MOV.U32 R144, RZ, RZ, R73 ;  /* 0x000000ffff901224 */ /* 0x002fe400078e0049 */
[----:B------:R-:W-:-:S05]  /*6600*/  @P1 IMAD.MOV.U32 R145, RZ, RZ, R13 ;  /* 0x000000ffff911224 */ /* 0x000fca00078e000d */
[----:B------:R1:W3:Y:S01]  /*6610*/  @P1 LDG.E.U16 R228, desc[UR6][R144.64] ;  /* 0x0000000690e41981 */ /* 0x0002e2000c1e1500 */
[----:B------:R-:W-:Y:S02]  /*6620*/  ISETP.GT.AND P1, PT, R154, 0x3f, PT ;  /* 0x0000003f9a00780c */ /* 0x000fe40003f24270 */
[----:B------:R-:W-:Y:S01]  /*6630*/  PRMT R232, RZ, 0x7610, R232 ;  /* 0x00007610ffe87816 */ /* 0x000fe200000000e8 */
[----:B-1----:R-:W-:Y:S02]  /*6640*/  @P0 IMAD.MOV.U32 R144, RZ, RZ, R71 ;  /* 0x000000ffff900224 */ /* 0x002fe400078e0047 */
[----:B------:R-:W-:Y:S01]  /*6650*/  @P0 IMAD.MOV.U32 R145, RZ, RZ, R11 ;  /* 0x000000ffff910224 */ /* 0x000fe200078e000b */
[----:B0-----:R-:W-:-:S04]  /*6660*/  LOP3.LUT R2, R2, 0x3f, RZ, 0xc0, !PT ;  /* 0x0000003f02027812 */ /* 0x001fc800078ec0ff */
[----:B------:R0:W3:Y:S02]  /*6670*/  @P0 LDG.E.U16 R230, desc[UR6][R144.64] ;  /* 0x0000000690e60981 */ /* 0x0000e4000c1e1500 */
[----:B0-----:R-:W-:Y:S02]  /*6680*/  @P0 IMAD.MOV.U32 R144, RZ, RZ, R69 ;  /* 0x000000ffff900224 */ /* 0x001fe400078e0045 */
[----:B------:R-:W-:-:S05]  /*6690*/  @P0 IMAD.MOV.U32 R145, RZ, RZ, R9 ;  /* 0x000000ffff910224 */ /* 0x000fca00078e0009 */
[----:B------:R0:W3:Y:S01]  /*66a0*/  @P0 LDG.E.U16 R232, desc[UR6][R144.64] ;  /* 0x0000000690e80981 */ /* 0x0000e2000c1e1500 */
[----:B------:R-:W-:Y:S02]  /*66b0*/  ISETP.GE.AND P0, PT, R2, R154, PT ;  /* 0x0000009a0200720c */ /* 0x000fe40003f06270 */
[----:B------:R-:W-:Y:S01]  /*66c0*/  PRMT R154, RZ, 0x7610, R154 ;  /* 0x00007610ff9a7816 */ /* 0x000fe2000000009a */
[----:B------:R-:W2:Y:S01]  /*66d0*/  LDL.LU R2, [R1+0x2cc] ;  /* 0x0002cc0001027983 */ /* 0x000ea20000300800 */
[----:B------:R-:W-:Y:S01]  /*66e0*/  PRMT R236, RZ, 0x7610, R236 ;  /* 0x00007610ffec7816 */ /* 0x000fe200000000ec */
[----:B0-----:R-:W-:Y:S02]  /*66f0*/  @P1 IMAD.MOV.U32 R144, RZ, RZ, R67 ;  /* 0x000000ffff901224 */ /* 0x001fe400078e0043 */
[----:B------:R-:W-:-:S05]  /*6700*/  @P1 IMAD.MOV.U32 R145, RZ, RZ, R8 ;  /* 0x000000ffff911224 */ /* 0x000fca00078e0008 */
[----:B------:R0:W3:Y:S02]  /*6710*/  @P1 LDG.E.U16 R154, desc[UR6][R144.64] ;  /* 0x00000006909a1981 */ /* 0x0000e4000c1e1500 */
[----:B0-----:R-:W-:Y:S02]  /*6720*/  @P1 IMAD.MOV.U32 R144, RZ, RZ, R65 ;  /* 0x000000ffff901224 */ /* 0x001fe400078e0041 */
[----:B------:R-:W-:-:S05]  /*6730*/  @P1 IMAD.MOV.U32 R145, RZ, RZ, R7 ;  /* 0x000000ffff911224 */ /* 0x000fca00078e0007 */
[----:B------:R0:W3:Y:S01]  /*6740*/  @P1 LDG.E.U16 R236, desc[UR6][R144.64] ;  /* 0x0000000690ec1981 */ /* 0x0000e2000c1e1500 */
[----:B------:R-:W-:Y:S01]  /*6750*/  BAR.SYNC.DEFER_BLOCKING 0x0 ;  /* 0x0000000000007b1d */ /* 0x000fe20000010000 */
[----:B------:R-:W-:Y:S01]  /*6760*/  PRMT R238, RZ, 0x7610, R238 ;  /* 0x00007610ffee7816 */ /* 0x000fe200000000ee */
[----:B0-----:R-:W-:Y:S02]  /*6770*/  @!P0 IMAD.MOV.U32 R144, RZ, RZ, R63 ;  /* 0x000000ffff908224 */ /* 0x001fe400078e003f */
[----:B------:R-:W-:Y:S01]  /*6780*/  @!P0 IMAD.MOV.U32 R145, RZ, RZ, R6 ;  /* 0x000000ffff918224 */ /* 0x000fe200078e0006 */
[----:B------:R-:W-:Y:S02]  /*6790*/  PRMT R240, RZ, 0x7610, R240 ;  /* 0x00007610fff07816 */ /* 0x000fe400000000f0 */
[----:B------:R-:W-:Y:S02]  /*67a0*/  PRMT R242, RZ, 0x7610, R242 ;  /* 0x00007610fff27816 */ /* 0x000fe400000000f2 */
[----:B------:R0:W3:Y:S02]  /*67b0*/  @!P0 LDG.E.U16 R238, desc[UR6][R144.64] ;  /* 0x0000000690ee8981 */ /* 0x0000e4000c1e1500 */
[----:B0-----:R-:W-:-:S02]  /*67c0*/  @!P0 IMAD.MOV.U32 R144, RZ, RZ, R61 ;  /* 0x000000ffff908224 */ /* 0x001fc400078e003d */
[----:B------:R-:W-:-:S05]  /*67d0*/  @!P0 IMAD.MOV.U32 R145, RZ, RZ, R5 ;  /* 0x000000ffff918224 */ /* 0x000fca00078e0005 */
[----:B------:R0:W3:Y:S01]  /*67e0*/  @!P0 LDG.E.U16 R240, desc[UR6][R144.64] ;  /* 0x0000000690f08981 */ /* 0x0000e2000c1e1500 */
[----:B------:R-:W-:Y:S01]  /*67f0*/  PRMT R244, RZ, 0x7610, R244 ;  /* 0x00007610fff47816 */ /* 0x000fe200000000f4 */
[----:B0-----:R-:W-:Y:S02]  /*6800*/  @!P0 IMAD.MOV.U32 R144, RZ, RZ, R59 ;  /* 0x000000ffff908224 */ /* 0x001fe400078e003b */
        /* <DEDUP_REMOVED lines=17> */
[----:B------:R0:W3:Y:S02]  /*6920*/  @!P0 LDG.E.U16 R250, desc[UR6][R144.64] ;  /* 0x0000000690fa8981 */ /* 0x0000e4000c1e1500 */
[----:B0-----:R-:W-:Y:S02]  /*6930*/  @!P0 IMAD.MOV.U32 R144, RZ, RZ, R18 ;  /* 0x000000ffff908224 */ /* 0x001fe400078e0012 */
[----:B------:R-:W-:-:S05]  /*6940*/  @!P0 IMAD.MOV.U32 R145, RZ, RZ, R12 ;  /* 0x000000ffff918224 */ /* 0x000fca00078e000c */
[----:B------:R-:W3:Y:S04]  /*6950*/  @!P0 LDG.E.U16 R252, desc[UR6][R144.64] ;  /* 0x0000000690fc8981 */ /* 0x000ee8000c1e1500 */
[----:B------:R-:W5:Y:S04]  /*6960*/  LDL.LU R144, [R1+0x8] ;  /* 0x0000080001907983 */ /* 0x000f680000300800 */
[----:B------:R-:W3:Y:S04]  /*6970*/  LDL.LU R145, [R1+0x4] ;  /* 0x0000040001917983 */ /* 0x000ee80000300800 */
[----:B----4-:R0:W-:Y:S04]  /*6980*/  STS.U16 [R0+UR4], R136 ;  /* 0x0000008800007988 */ /* 0x0101e80008000404 */
[----:B------:R-:W-:Y:S04]  /*6990*/  STS.U16 [R0+UR4+0x800], R241 ;  /* 0x000800f100007988 */ /* 0x000fe80008000404 */
[----:B0-----:R-:W4:Y:S04]  /*69a0*/  LDL.LU R136, [R1+0x334] ;  /* 0x0003340001887983 */ /* 0x001f280000300800 */
[----:B------:R-:W-:Y:S04]  /*69b0*/  STS.U16 [R0+UR4+0x4800], R239 ;  /* 0x004800ef00007988 */ /* 0x000fe80008000404 */
[----:B------:R-:W-:Y:S04]  /*69c0*/  STS.U16 [R0+UR4+0x4c00], R209 ;  /* 0x004c00d100007988 */ /* 0x000fe80008000404 */
[----:B--2---:R0:W-:Y:S04]  /*69d0*/  STS.U16 [R0+UR4+0x4000], R2 ;  /* 0x0040000200007988 */ /* 0x0041e80008000404 */
[----:B0-----:R-:W2:Y:S04]  /*69e0*/  LDL.LU R2, [R1+0x330] ;  /* 0x0003300001027983 */ /* 0x001ea80000300800 */
[----:B-----5:R0:W-:Y:S04]  /*69f0*/  STS.U16 [R0+UR4+0x400], R144 ;  /* 0x0004009000007988 */ /* 0x0201e80008000404 */
[----:B---3--:R1:W-:Y:S04]  /*6a00*/  STS.U16 [R0+UR4+0x4400], R145 ;  /* 0x0044009100007988 */ /* 0x0083e80008000404 */
[----:B0-----:R-:W3:Y:S04]  /*6a10*/  LDL.LU R144, [R1+0x2c0] ;  /* 0x0002c00001907983 */ /* 0x001ee80000300800 */
[----:B-1----:R-:W5:Y:S04]  /*6a20*/  LDL.LU R145, [R1+0x2bc] ;  /* 0x0002bc0001917983 */ /* 0x002f680000300800 */
[----:B------:R-:W4:Y:S04]  /*6a30*/  LDL.LU R241, [R1] ;  /* 0x0000000001f17983 */ /* 0x000f280000300800 */
[----:B------:R-:W2:Y:S04]  /*6a40*/  LDL.LU R239, [R1+0x2c4] ;  /* 0x0002c40001ef7983 */ /* 0x000ea80000300800 */
[----:B------:R-:W3:Y:S04]  /*6a50*/  LDL.LU R209, [R1+0x2c8] ;  /* 0x0002c80001d17983 */ /* 0x000ee80000300800 */
[----:B------:R0:W-:Y:S04]  /*6a60*/  STS.U16 [R0+UR4+0xc00], R211 ;  /* 0x000c00d300007988 */ /* 0x0001e80008000404 */
[----:B------:R-:W-:Y:S01]  /*6a70*/  STS.U16 [R0+UR4+0x1000], R181 ;  /* 0x001000b500007988 */ /* 0x000fe20008000404 */
[----:B0-----:R-:W-:-:S03]  /*6a80*/  LOP3.LUT R211, R0, 0x10, RZ, 0x3c, !PT ;  /* 0x0000001000d37812 */ /* 0x001fc600078e3cff */
[----:B------:R-:W-:Y:S04]  /*6a90*/  STS.U16 [R0+UR4+0x5000], R179 ;  /* 0x005000b300007988 */ /* 0x000fe80008000404 */
[----:B------:R-:W-:Y:S04]  /*6aa0*/  STS.U16 [R0+UR4+0x1400], R147 ;  /* 0x0014009300007988 */ /* 0x000fe80008000404 */
[----:B------:R0:W-:Y:S04]  /*6ab0*/  STS.U16 [R0+UR4+0x5400], R139 ;  /* 0x0054008b00007988 */ /* 0x0001e80008000404 */
[----:B------:R-:W-:Y:S04]  /*6ac0*/  STS.U16 [R0+UR4+0x1800], R172 ;  /* 0x001800ac00007988 */ /* 0x000fe80008000404 */
[----:B------:R-:W-:Y:S04]  /*6ad0*/  STS.U16 [R0+UR4+0x5800], R174 ;  /* 0x005800ae00007988 */ /* 0x000fe80008000404 */
[----:B------:R-:W-:Y:S04]  /*6ae0*/  STS.U16 [R0+UR4+0x1c00], R206 ;  /* 0x001c00ce00007988 */ /* 0x000fe80008000404 */
[----:B------:R-:W-:Y:S01]  /*6af0*/  STS.U16 [R0+UR4+0x5c00], R208 ;  /* 0x005c00d000007988 */ /* 0x000fe20008000404 */
[----:B0-----:R-:W-:-:S03]  /*6b00*/  LOP3.LUT R139, R0, 0x20, RZ, 0x3c, !PT ;  /* 0x00000020008b7812 */ /* 0x001fc600078e3cff */
[----:B---3--:R-:W-:Y:S04]  /*6b10*/  STS.U16 [R211+UR4+0x80], R209 ;  /* 0x000080d1d3007988 */ /* 0x008fe80008000404 */
[----:B--2---:R-:W-:Y:S04]  /*6b20*/  STS.U16 [R211+UR4+0x4080], R239 ;  /* 0x004080efd3007988 */ /* 0x004fe80008000404 */
[----:B----4-:R-:W-:Y:S04]  /*6b30*/  STS.U16 [R211+UR4+0x480], R241 ;  /* 0x000480f1d3007988 */ /* 0x010fe80008000404 */
[----:B------:R0:W-:Y:S04]  /*6b40*/  STS.U16 [R211+UR4+0x4480], R2 ;  /* 0x00448002d3007988 */ /* 0x0001e80008000404 */
[----:B------:R-:W-:Y:S04]  /*6b50*/  STS.U16 [R211+UR4+0x880], R237 ;  /* 0x000880edd3007988 */ /* 0x000fe80008000404 */
[----:B------:R-:W-:Y:S04]  /*6b60*/  STS.U16 [R211+UR4+0x4880], R235 ;  /* 0x004880ebd3007988 */ /* 0x000fe80008000404 */
[----:B0-----:R-:W2:Y:S04]  /*6b70*/  LDL.LU R2, [R1+0x32c] ;  /* 0x00032c0001027983 */ /* 0x001ea80000300800 */
[----:B------:R-:W3:Y:S04]  /*6b80*/  LDL.LU R239, [R1+0x2b8] ;  /* 0x0002b80001ef7983 */ /* 0x000ee80000300800 */
[----:B------:R-:W4:Y:S04]  /*6b90*/  LDL.LU R241, [R1+0x1c8] ;  /* 0x0001c80001f17983 */ /* 0x000f280000300800 */
[----:B------:R-:W-:Y:S04]  /*6ba0*/  STS.U16 [R211+UR4+0xc80], R207 ;  /* 0x000c80cfd3007988 */ /* 0x000fe80008000404 */
        /* <DEDUP_REMOVED lines=10> */
[----:B-----5:R-:W-:Y:S04]  /*6c50*/  STS.U16 [R139+UR4+0x4100], R145 ;  /* 0x004100918b007988 */ /* 0x020fe80008000404 */
[----:B------:R0:W-:Y:S04]  /*6c60*/  STS.U16 [R139+UR4+0x500], R136 ;  /* 0x000500888b007988 */ /* 0x0001e80008000404 */
[----:B------:R1:W-:Y:S04]  /*6c70*/  STS.U16 [R139+UR4+0x4500], R137 ;  /* 0x004500898b007988 */ /* 0x0003e80008000404 */
[----:B0-----:R-:W5:Y:S04]  /*6c80*/  LDL.LU R136, [R1+0x328] ;  /* 0x0003280001887983 */ /* 0x001f680000300800 */
[----:B-1----:R-:W2:Y:S04]  /*6c90*/  LDL.LU R137, [R1+0x324] ;  /* 0x0003240001897983 */ /* 0x002ea80000300800 */
[----:B------:R-:W5:Y:S04]  /*6ca0*/  LDL.LU R144, [R1+0x14] ;  /* 0x0000140001907983 */ /* 0x000f680000300800 */
[----:B------:R-:W2:Y:S04]  /*6cb0*/  LDL.LU R145, [R1+0xc] ;  /* 0x00000c0001917983 */ /* 0x000ea80000300800 */
[----:B------:R-:W-:Y:S04]  /*6cc0*/  STS.U16 [R139+UR4+0x900], R234 ;  /* 0x000900ea8b007988 */ /* 0x000fe80008000404 */
[----:B------:R-:W-:Y:S04]  /*6cd0*/  STS.U16 [R139+UR4+0x4900], R233 ;  /* 0x004900e98b007988 */ /* 0x000fe80008000404 */
[----:B------:R-:W-:Y:S04]  /*6ce0*/  STS.U16 [R139+UR4+0xd00], R203 ;  /* 0x000d00cb8b007988 */ /* 0x000fe80008000404 */
[----:B------:R-:W-:Y:S01]  /*6cf0*/  STS.U16 [R139+UR4+0x4d00], R201 ;  /* 0x004d00c98b007988 */ /* 0x000fe20008000404 */
[----:B------:R-:W-:-:S03]  /*6d00*/  LOP3.LUT R147, R0, 0x30, RZ, 0x3c, !PT ;  /* 0x0000003000937812 */ /* 0x000fc600078e3cff */
[----:B------:R-:W-:Y:S04]  /*6d10*/  STS.U16 [R139+UR4+0x1100], R173 ;  /* 0x001100ad8b007988 */ /* 0x000fe80008000404 */
[----:B------:R-:W-:Y:S04]  /*6d20*/  STS.U16 [R139+UR4+0x5100], R171 ;  /* 0x005100ab8b007988 */ /* 0x000fe80008000404 */
[----:B------:R-:W-:Y:S04]  /*6d30*/  STS.U16 [R139+UR4+0x1500], R148 ;  /* 0x001500948b007988 */ /* 0x000fe80008000404 */
[----:B------:R-:W-:Y:S04]  /*6d40*/  STS.U16 [R139+UR4+0x5500], R150 ;  /* 0x005500968b007988 */ /* 0x000fe80008000404 */
[----:B------:R-:W-:Y:S04]  /*6d50*/  STS.U16 [R139+UR4+0x1900], R180 ;  /* 0x001900b48b007988 */ /* 0x000fe80008000404 */
[----:B------:R-:W-:Y:S04]  /*6d60*/  STS.U16 [R139+UR4+0x5900], R182 ;  /* 0x005900b68b007988 */ /* 0x000fe80008000404 */
[----:B------:R-:W-:Y:S04]  /*6d70*/  STS.U16 [R139+UR4+0x1d00], R214 ;  /* 0x001d00d68b007988 */ /* 0x000fe80008000404 */
[----:B------:R0:W-:Y:S02]  /*6d80*/  STS.U16 [R139+UR4+0x5d00], R216 ;  /* 0x005d00d88b007988 */ /* 0x0001e40008000404 */
[----:B0-----:R-:W-:-:S02]  /*6d90*/  LOP3.LUT R139, R0, 0x40, RZ, 0x3c, !PT ;  /* 0x00000040008b7812 */ /* 0x001fc400078e3cff */
[----:B---3--:R-:W-:Y:S04]  /*6da0*/  STS.U16 [R147+UR4+0x180], R239 ;  /* 0x000180ef93007988 */ /* 0x008fe80008000404 */
[----:B----4-:R-:W-:Y:S04]  /*6db0*/  STS.U16 [R147+UR4+0x4180], R241 ;  /* 0x004180f193007988 */ /* 0x010fe80008000404 */
[----:B------:R0:W-:Y:S04]  /*6dc0*/  STS.U16 [R147+UR4+0x580], R3 ;  /* 0x0005800393007988 */ /* 0x0001e80008000404 */
[----:B------:R1:W-:Y:S04]  /*6dd0*/  STS.U16 [R147+UR4+0x4580], R140 ;  /* 0x0045808c93007988 */ /* 0x0003e80008000404 */
        /* <DEDUP_REMOVED lines=12> */
[----:B0-----:R-:W3:Y:S04]  /*6ea0*/  LDL.LU R3, [R1+0x320] ;  /* 0x0003200001037983 */ /* 0x001ee80000300800 */
[----:B-1----:R-:W4:Y:S04]  /*6eb0*/  LDL.LU R140, [R1+0x31c] ;  /* 0x00031c00018c7983 */ /* 0x002f280000300800 */
[----:B-----5:R-:W-:Y:S04]  /*6ec0*/  STS.U16 [R139+UR4+0x200], R144 ;  /* 0x000200908b007988 */ /* 0x020fe80008000404 */
[----:B--2---:R-:W-:Y:S04]  /*6ed0*/  STS.U16 [R139+UR4+0x4200], R145 ;  /* 0x004200918b007988 */ /* 0x004fe80008000404 */
[----:B------:R0:W-:Y:S04]  /*6ee0*/  STS.U16 [R139+UR4+0x600], R143 ;  /* 0x0006008f8b007988 */ /* 0x0001e80008000404 */
[----:B0-----:R-:W2:Y:S04]  /*6ef0*/  LDL.LU R143, [R1+0x318] ;  /* 0x00031800018f7983 */ /* 0x001ea80000300800 */
[----:B------:R0:W-:Y:S04]  /*6f00*/  STS.U16 [R139+UR4+0x4600], R142 ;  /* 0x0046008e8b007988 */ /* 0x0001e80008000404 */
        /* <DEDUP_REMOVED lines=12> */
[----:B------:R1:W-:Y:S04]  /*6fd0*/  STS.U16 [R139+UR4+0x5e00], R224 ;  /* 0x005e00e08b007988 */ /* 0x0003e80008000404 */
[----:B0-----:R-:W5:Y:S01]  /*6fe0*/  LDL.LU R142, [R1+0x314] ;  /* 0x00031400018e7983 */ /* 0x001f620000300800 */
[----:B-1----:R-:W-:-:S03]  /*6ff0*/  LOP3.LUT R139, R0, 0x60, RZ, 0x3c, !PT ;  /* 0x00000060008b7812 */ /* 0x002fc600078e3cff */
[----:B--2---:R-:W-:Y:S04]  /*7000*/  STS.U16 [R138+UR4+0x280], R143 ;  /* 0x0002808f8a007988 */ /* 0x004fe80008000404 */
[----:B----4-:R-:W-:Y:S04]  /*7010*/  STS.U16 [R138+UR4+0x4280], R140 ;  /* 0x0042808c8a007988 */ /* 0x010fe80008000404 */
        /* <DEDUP_REMOVED lines=14> */
[----:B---3--:R1:W-:Y:S04]  /*7100*/  STS.U16 [R139+UR4+0x300], R3 ;  /* 0x000300038b007988 */ /* 0x0083e80008000404 */
[----:B------:R2:W-:Y:S04]  /*7110*/  STS.U16 [R139+UR4+0x4300], R137 ;  /* 0x004300898b007988 */ /* 0x0005e80008000404 */
[----:B------:R-:W-:Y:S04]  /*7120*/  STS.U16 [R139+UR4+0x700], R249 ;  /* 0x000700f98b007988 */ /* 0x000fe80008000404 */
[----:B------:R-:W-:Y:S04]  /*7130*/  STS.U16 [R139+UR4+0x4700], R247 ;  /* 0x004700f78b007988 */ /* 0x000fe80008000404 */
[----:B------:R-:W-:Y:S04]  /*7140*/  STS.U16 [R139+UR4+0xb00], R219 ;  /* 0x000b00db8b007988 */ /* 0x000fe80008000404 */
[----:B------:R-:W-:Y:S04]  /*7150*/  STS.U16 [R139+UR4+0x4b00], R217 ;  /* 0x004b00d98b007988 */ /* 0x000fe80008000404 */
[----:B------:R-:W-:Y:S04]  /*7160*/  STS.U16 [R139+UR4+0xf00], R189 ;  /* 0x000f00bd8b007988 */ /* 0x000fe80008000404 */
[----:B------:R-:W-:Y:S01]  /*7170*/  STS.U16 [R139+UR4+0x4f00], R187 ;  /* 0x004f00bb8b007988 */ /* 0x000fe20008000404 */
[----:B0-----:R-:W-:-:S03]  /*7180*/  LOP3.LUT R138, R0, 0x70, RZ, 0x3c, !PT ;  /* 0x00000070008a7812 */ /* 0x001fc600078e3cff */
[----:B------:R-:W-:Y:S04]  /*7190*/  STS.U16 [R139+UR4+0x1300], R157 ;  /* 0x0013009d8b007988 */ /* 0x000fe80008000404 */
[----:B------:R-:W-:Y:S04]  /*71a0*/  STS.U16 [R139+UR4+0x5300], R155 ;  /* 0x0053009b8b007988 */ /* 0x000fe80008000404 */
[----:B------:R-:W-:Y:S04]  /*71b0*/  STS.U16 [R139+UR4+0x1700], R164 ;  /* 0x001700a48b007988 */ /* 0x000fe80008000404 */
[----:B------:R-:W-:Y:S04]  /*71c0*/  STS.U16 [R139+UR4+0x5700], R166 ;  /* 0x005700a68b007988 */ /* 0x000fe80008000404 */
[----:B------:R-:W3:Y:S04]  /*71d0*/  LDL.LU R143, [R1+0x310] ;  /* 0x00031000018f7983 */ /* 0x000ee80000300800 */
[----:B------:R-:W-:Y:S04]  /*71e0*/  STS.U16 [R139+UR4+0x1b00], R198 ;  /* 0x001b00c68b007988 */ /* 0x000fe80008000404 */
[----:B------:R-:W4:Y:S04]  /*71f0*/  LDL.LU R140, [R1+0x30c] ;  /* 0x00030c00018c7983 */ /* 0x000f280000300800 */
[----:B------:R-:W-:Y:S04]  /*7200*/  STS.U16 [R139+UR4+0x5b00], R200 ;  /* 0x005b00c88b007988 */ /* 0x000fe80008000404 */
[----:B------:R-:W4:Y:S04]  /*7210*/  LDL.LU R141, [R1+0x308] ;  /* 0x00030800018d7983 */ /* 0x000f280000300800 */
[----:B------:R-:W-:Y:S04]  /*7220*/  STS.U16 [R139+UR4+0x1f00], R230 ;  /* 0x001f00e68b007988 */ /* 0x000fe80008000404 */
[----:B-1----:R-:W4:Y:S04]  /*7230*/  LDL.LU R3, [R1+0x304] ;  /* 0x0003040001037983 */ /* 0x002f280000300800 */
[----:B------:R-:W-:Y:S04]  /*7240*/  STS.U16 [R139+UR4+0x5f00], R232 ;  /* 0x005f00e88b007988 */ /* 0x000fe80008000404 */
[----:B--2---:R-:W2:Y:S04]  /*7250*/  LDL.LU R137, [R1+0x300] ;  /* 0x0003000001897983 */ /* 0x004ea80000300800 */
[----:B------:R0:W-:Y:S04]  /*7260*/  STS.U16 [R138+UR4+0x380], R136 ;  /* 0x000380888a007988 */ /* 0x0001e80008000404 */
[----:B------:R1:W-:Y:S04]  /*7270*/  STS.U16 [R138+UR4+0x4380], R2 ;  /* 0x004380028a007988 */ /* 0x0003e80008000404 */
[----:B0-----:R-:W5:Y:S04]  /*7280*/  LDL.LU R136, [R1+0x2fc] ;  /* 0x0002fc0001887983 */ /* 0x001f680000300800 */
[----:B-1----:R-:W3:Y:S04]  /*7290*/  LDL.LU R2, [R1+0x2f8] ;  /* 0x0002f80001027983 */ /* 0x002ee80000300800 */
        /* <DEDUP_REMOVED lines=14> */
[----:B------:R-:W4:Y:S04]  /*7380*/  LDL.LU R239, [R1+0x2e0] ;  /* 0x0002e00001ef7983 */ /* 0x000f280000300800 */
[----:B------:R-:W2:Y:S04]  /*7390*/  LDL.LU R241, [R1+0x2dc] ;  /* 0x0002dc0001f17983 */ /* 0x000ea80000300800 */
[----:B------:R-:W5:Y:S04]  /*73a0*/  LDL.LU R144, [R1+0x2d8] ;  /* 0x0002d80001907983 */ /* 0x000f680000300800 */
[----:B------:R-:W4:Y:S01]  /*73b0*/  LDL.LU R145, [R1+0x2d4] ;  /* 0x0002d40001917983 */ /* 0x000f220000300800 */
[----:B------:R-:W-:Y:S01]  /*73c0*/  UMOV UR21, 0x40000040 ;  /* 0x4000004000157882 */ /* 0x000fe20000000000 */
[----:B------:R-:W-:Y:S01]  /*73d0*/  UIADD3.64 UR48, UR8, 0x180, URZ ;  /* 0x0000018008307897 */ /* 0x000fe2000fffe03f */
[----:B------:R-:W-:Y:S01]  /*73e0*/  UMOV UR50, UR22 ;  /* 0x0000001600327c82 */ /* 0x000fe20008000000 */
[----:B------:R-:W-:Y:S01]  /*73f0*/  UMOV UR51, UR23 ;  /* 0x0000001700337c82 */ /* 0x000fe20008000000 */
[C---:B---3--:R-:W-:Y:S01]  /*7400*/  LOP3.LUT R138, R2.reuse, 0x20, RZ, 0x3c, !PT ;  /* 0x00000020028a7812 */ /* 0x048fe200078e3cff */
[----:B------:R-:W-:Y:S01]  /*7410*/  STS.U16 [R2+UR4+0x8000], R238 ;  /* 0x008000ee02007988 */ /* 0x000fe20008000404 */
[----:B------:R-:W-:-:S03]  /*7420*/  LOP3.LUT R139, R2, 0x40, RZ, 0x3c, !PT ;  /* 0x00000040028b7812 */ /* 0x000fc600078e3cff */
[----:B------:R-:W-:Y:S04]  /*7430*/  STS.U16 [R2+UR4+0x8400], R246 ;  /* 0x008400f602007988 */ /* 0x000fe80008000404 */
[----:B------:R-:W-:Y:S04]  /*7440*/  STS.U16 [R138+UR4+0x8100], R240 ;  /* 0x008100f08a007988 */ /* 0x000fe80008000404 */
[----:B------:R0:W-:Y:S04]  /*7450*/  STS.U16 [R138+UR4+0x8500], R248 ;  /* 0x008500f88a007988 */ /* 0x0001e80008000404 */
[----:B------:R-:W-:Y:S01]  /*7460*/  STS.U16 [R139+UR4+0x8200], R242 ;  /* 0x008200f28b007988 */ /* 0x000fe20008000404 */
[----:B0-----:R-:W-:-:S03]  /*7470*/  LOP3.LUT R138, R2, 0x60, RZ, 0x3c, !PT ;  /* 0x00000060028a7812 */ /* 0x001fc600078e3cff */
[----:B------:R-:W-:Y:S04]  /*7480*/  STS.U16 [R139+UR4+0x8600], R250 ;  /* 0x008600fa8b007988 */ /* 0x000fe80008000404 */
[----:B------:R-:W-:Y:S04]  /*7490*/  STS.U16 [R138+UR4+0x8300], R244 ;  /* 0x008300f48a007988 */ /* 0x000fe80008000404 */
[----:B------:R0:W-:Y:S01]  /*74a0*/  STS.U16 [R138+UR4+0x8700], R252 ;  /* 0x008700fc8a007988 */ /* 0x0001e20008000404 */
[----:B------:R1:W-:Y:S06]  /*74b0*/  MEMBAR.ALL.CTA ;  /* 0x0000000000007992 */ /* 0x0003ec0000008000 */
[----:B-1----:R-:W1:Y:S02]  /*74c0*/  FENCE.VIEW.ASYNC.S ;  /* 0x00000000000073c6 */ /* 0x002e640000000000 */
[----:B-1----:R-:W-:Y:S06]  /*74d0*/  BAR.SYNC.DEFER_BLOCKING 0x0 ;  /* 0x0000000000007b1d */ /* 0x002fec0000010000 */
[----:B------:R-:W-:-:S06]  /*74e0*/  WARPGROUP.ARRIVE ;  /* 0x00000000000079c5 */ /* 0x000fcc0000000000 */
[----:B------:R-:W-:Y:S04]  /*74f0*/  HGMMA.64x16x16.F32.BF16 R48, gdesc[UR20].tnspA, R48 ;  /* 0x20200000143079f0 */ /* 0x000fe80008701830 */
[----:B------:R-:W-:Y:S04]  /*7500*/  HGMMA.64x16x16.F32.BF16 R48, gdesc[UR8].tnspA, R48 ;  /* 0x20200000083079f0 */ /* 0x000fe80008701830 */
[----:B------:R-:W-:Y:S01]  /*7510*/  HGMMA.64x16x16.F32.BF16 R48, gdesc[UR12].tnspA, R48 ;  /* 0x202000000c3079f0 */ /* 0x000fe20008701830 */
[----:B------:R-:W-:-:S03]  /*7520*/  UIADD3.64 UR52, UR8, 0x200, URZ ;  /* 0x0000020008347897 */ /* 0x000fc6000fffe03f */
[----:B------:R-:W-:Y:S04]  /*7530*/  HGMMA.64x16x16.F32.BF16 R48, gdesc[UR16].tnspA, R48 ;  /* 0x20200000103079f0 */ /* 0x000fe80008701830 */
[----:B------:R-:W-:Y:S01]  /*7540*/  HGMMA.64x16x16.F32.BF16 R40, gdesc[UR48].tnspA, R40 ;  /* 0x20200000302879f0 */ /* 0x000fe20008701828 */
[----:B------:R-:W-:Y:S01]  /*7550*/  UMOV UR54, UR10 ;  /* 0x0000000a00367c82 */ /* 0x000fe20008000000 */
[----:B------:R-:W-:Y:S01]  /*7560*/  UMOV UR55, UR11 ;  /* 0x0000000b00377c82 */ /* 0x000fe20008000000 */
[----:B------:R-:W-:Y:S01]  /*7570*/  UIADD3.64 UR56, UR8, 0x280, URZ ;  /* 0x0000028008387897 */ /* 0x000fe2000fffe03f */
[----:B------:R-:W-:Y:S01]  /*7580*/  HGMMA.64x16x16.F32.BF16 R40, gdesc[UR52].tnspA, R40 ;  /* 0x20200000342879f0 */ /* 0x000fe20008701828 */
[----:B------:R-:W-:Y:S01]  /*7590*/  UMOV UR58, UR14 ;  /* 0x0000000e003a7c82 */ /* 0x000fe20008000000 */
[----:B------:R-:W-:Y:S01]  /*75a0*/  UMOV UR59, UR15 ;  /* 0x0000000f003b7c82 */ /* 0x000fe20008000000 */
[----:B--2---:R-:W-:-:S02]  /*75b0*/  R2UR UR48, R241 ;  /* 0x00000000f13072ca */ /* 0x004fc400000e0000 */
[----:B-----5:R-:W-:Y:S02]  /*75c0*/  R2UR UR53, R144 ;  /* 0x00000000903572ca */ /* 0x020fe400000e0000 */
[----:B----4-:R-:W-:Y:S01]  /*75d0*/  R2UR UR52, R145 ;  /* 0x00000000913472ca */ /* 0x010fe200000e0000 */
[----:B------:R-:W-:Y:S01]  /*75e0*/  HGMMA.64x16x16.F32.BF16 R40, gdesc[UR56].tnspA, R40 ;  /* 0x20200000382879f0 */ /* 0x000fe20008701828 */
[----:B------:R-:W-:Y:S02]  /*75f0*/  R2UR UR57, R136 ;  /* 0x00000000883972ca */ /* 0x000fe400000e0000 */
[----:B------:R-:W2:Y:S04]  /*7600*/  LDL.LU R136, [R1+0x2f4] ;  /* 0x0002f40001887983 */ /* 0x000ea80000300800 */
[----:B0-----:R-:W3:Y:S04]  /*7610*/  LDL R138, [R1+0x2f0] ;  /* 0x0002f000018a7983 */ /* 0x001ee80000100800 */
[----:B------:R-:W4:Y:S04]  /*7620*/  LDL.LU R241, [R1+0x2b4] ;  /* 0x0002b40001f17983 */ /* 0x000f280000300800 */
[----:B------:R-:W5:Y:S04]  /*7630*/  LDL.LU R208, [R1+0x2ac] ;  /* 0x0002ac0001d07983 */ /* 0x000f680000300800 */
[----:B------:R-:W3:Y:S04]  /*7640*/  LDL.LU R206, [R1+0x2a4] ;  /* 0x0002a40001ce7983 */ /* 0x000ee80000300800 */
[----:B------:R-:W3:Y:S04]  /*7650*/  LDL.LU R144, [R1+0x29c] ;  /* 0x00029c0001907983 */ /* 0x000ee80000300800 */
[----:B------:R-:W3:Y:S04]  /*7660*/  LDL.LU R174, [R1+0x294] ;  /* 0x0002940001ae7983 */ /* 0x000ee80000300800 */
[----:B------:R-:W3:Y:S04]  /*7670*/  LDL.LU R172, [R1+0x28c] ;  /* 0x00028c0001ac7983 */ /* 0x000ee80000300800 */
[----:B------:R-:W3:Y:S04]  /*7680*/  LDL.LU R139, [R1+0x2b0] ;  /* 0x0002b000018b7983 */ /* 0x000ee80000300800 */
[----:B------:R-:W3:Y:S04]  /*7690*/  LDL.LU R181, [R1+0x284] ;  /* 0x0002840001b57983 */ /* 0x000ee80000300800 */
[----:B------:R-:W3:Y:S01]  /*76a0*/  LDL.LU R145, [R1+0x2a8] ;  /* 0x0002a80001917983 */ /* 0x000ee20000300800 */
[----:B------:R-:W-:-:S02]  /*76b0*/  R2UR UR56, R137 ;  /* 0x00000000893872ca */ /* 0x000fc400000e0000 */
[----:B------:R-:W0:Y:S01]  /*76c0*/  LDC R137, c[0x0][0x238] ;  /* 0x00008e00ff897b82 */ /* 0x000e220000000800 */
[----:B------:R-:W3:Y:S01]  /*76d0*/  LDL.LU R209, [R1+0x27c] ;  /* 0x00027c0001d17983 */ /* 0x000ee20000300800 */
[----:B------:R-:W-:-:S03]  /*76e0*/  R2UR UR49, R239 ;  /* 0x00000000ef3172ca */ /* 0x000fc600000e0000 */
[----:B------:R-:W3:Y:S04]  /*76f0*/  LDL.LU R211, [R1+0x2a0] ;  /* 0x0002a00001d37983 */ /* 0x000ee80000300800 */
[----:B------:R-:W3:Y:S04]  /*7700*/  LDL.LU R239, [R1+0x274] ;  /* 0x0002740001ef7983 */ /* 0x000ee80000300800 */
[----:B------:R-:W3:Y:S04]  /*7710*/  LDL.LU R147, [R1+0x298] ;  /* 0x0002980001937983 */ /* 0x000ee80000300800 */
[----:B------:R-:W3:Y:S01]  /*7720*/  LDL.LU R179, [R1+0x26c] ;  /* 0x00026c0001b37983 */ /* 0x000ee20000300800 */
[----:B0-----:R-:W-:-:S04]  /*7730*/  IMAD.SHL.U32 R137, R137, 0x40, RZ ;  /* 0x0000004089897824 */ /* 0x001fc800078e00ff */
[----:B------:R-:W-:-:S05]  /*7740*/  IMAD.SHL.U32 R137, R137, 0x2, RZ ;  /* 0x0000000289897824 */ /* 0x000fca00078e00ff */
[----:B------:R-:W-:-:S05]  /*7750*/  IADD3 R142, P1, R142, R137, RZ ;  /* 0x000000898e8e7210 */ /* 0x000fca0007f3e0ff */
[----:B--2---:R-:W-:Y:S01]  /*7760*/  IMAD.X R143, R143, 0x1, R136, P1 ;  /* 0x000000018f8f7824 */ /* 0x004fe200008e0688 */
[-C--:B----4-:R-:W-:Y:S02]  /*7770*/  IADD3 R241, P3, R241, R137.reuse, RZ ;  /* 0x00000089f1f17210 */ /* 0x090fe40007f7e0ff */
[----:B-----5:R-:W-:-:S03]  /*7780*/  IADD3 R208, P4, R208, R137, RZ ;  /* 0x00000089d0d07210 */ /* 0x020fc60007f9e0ff */
[----:B------:R0:W-:Y:S01]  /*7790*/  STL [R1+0x2b4], R241 ;  /* 0x0002b4f101007387 */ /* 0x0001e20000100800 */
[-C--:B---3--:R-:W-:Y:S02]  /*77a0*/  IADD3 R206, P5, R206, R137.reuse, RZ ;  /* 0x00000089cece7210 */ /* 0x088fe40007fbe0ff */
[-C--:B------:R-:W-:Y:S01]  /*77b0*/  IADD3 R144, P6, R144, R137.reuse, RZ ;  /* 0x0000008990907210 */ /* 0x080fe20007fde0ff */
[----:B0-----:R-:W2:Y:S01]  /*77c0*/  LDL.LU R241, [R1+0x290] ;  /* 0x0002900001f17983 */ /* 0x001ea20000300800 */
[----:B------:R-:W-:-:S03]  /*77d0*/  IADD3 R174, P1, R174, R137, RZ ;  /* 0x00000089aeae7210 */ /* 0x000fc60007f3e0ff */
[----:B------:R0:W-:Y:S01]  /*77e0*/  STL [R1+0x29c], R144 ;  /* 0x00029c9001007387 */ /* 0x0001e20000100800 */
[----:B------:R-:W-:-:S03]  /*77f0*/  IADD3 R172, P2, R172, R137, RZ ;  /* 0x00000089acac7210 */ /* 0x000fc60007f5e0ff */
[----:B------:R-:W-:Y:S01]  /*7800*/  STL [R1+0x2ac], R208 ;  /* 0x0002acd001007387 */ /* 0x000fe20000100800 */
[----:B------:R-:W-:-:S03]  /*7810*/  IMAD.X R139, R139, 0x1, R136, P3 ;  /* 0x000000018b8b7824 */ /* 0x000fc600018e0688 */
[----:B0-----:R-:W3:Y:S01]  /*7820*/  LDL.LU R144, [R1+0x264] ;  /* 0x0002640001907983 */ /* 0x001ee20000300800 */
[----:B------:R-:W-:-:S03]  /*7830*/  IMAD.X R145, R145, 0x1, R136, P4 ;  /* 0x0000000191917824 */ /* 0x000fc600020e0688 */
[----:B------:R-:W-:Y:S04]  /*7840*/  STL [R1+0x2a4], R206 ;  /* 0x0002a4ce01007387 */ /* 0x000fe80000100800 */
[----:B------:R-:W-:Y:S04]  /*7850*/  STL [R1+0x294], R174 ;  /* 0x000294ae01007387 */ /* 0x000fe80000100800 */
[----:B------:R-:W-:Y:S04]  /*7860*/  STL [R1+0x28c], R172 ;  /* 0x00028cac01007387 */ /* 0x000fe80000100800 */
[----:B------:R0:W-:Y:S04]  /*7870*/  STL [R1+0x2a8], R145 ;  /* 0x0002a89101007387 */ /* 0x0001e80000100800 */
[----:B------:R-:W-:Y:S04]  /*7880*/  STL [R1+0x2b0], R139 ;  /* 0x0002b08b01007387 */ /* 0x000fe80000100800 */
[----:B0-----:R-:W4:Y:S01]  /*7890*/  LDL.LU R145, [R1+0x288] ;  /* 0x0002880001917983 */ /* 0x001f220000300800 */
[----:B------:R-:W-:-:S02]  /*78a0*/  IADD3 R181, P3, R181, R137, RZ ;  /* 0x00000089b5b57210 */ /* 0x000fc40007f7e0ff */
[-C--:B------:R-:W-:Y:S01]  /*78b0*/  IADD3 R209, P4, R209, R137.reuse, RZ ;  /* 0x00000089d1d17210 */ /* 0x080fe20007f9e0ff */
[--C-:B------:R-:W-:Y:S02]  /*78c0*/  IMAD.X R211, R211, 0x1, R136.reuse, P5 ;  /* 0x00000001d3d37824 */ /* 0x100fe400028e0688 */
[----:B------:R-:W-:Y:S04]  /*78d0*/  STL [R1+0x284], R181 ;  /* 0x000284b501007387 */ /* 0x000fe80000100800 */
[----:B------:R0:W-:Y:S01]  /*78e0*/  STL [R1+0x27c], R209 ;  /* 0x00027cd101007387 */ /* 0x0001e20000100800 */
[-C--:B------:R-:W-:Y:S01]  /*78f0*/  IADD3 R239, P5, R239, R137.reuse, RZ ;  /* 0x00000089efef7210 */ /* 0x080fe20007fbe0ff */
[----:B------:R-:W-:Y:S01]  /*7900*/  VIADD R3, R3, 0x1 ;  /* 0x0000000103037836 */ /* 0x000fe20000000000 */
[----:B------:R-:W-:Y:S01]  /*7910*/  IADD3 R140, P0, R140, R137, RZ ;  /* 0x000000898c8c7210 */ /* 0x000fe20007f1e0ff */
[----:B0-----:R-:W5:Y:S04]  /*7920*/  LDL.LU R209, [R1+0x25c] ;  /* 0x00025c0001d17983 */ /* 0x001f680000300800 */
[----:B------:R-:W5:Y:S04]  /*7930*/  LDL.LU R176, [R1+0x280] ;  /* 0x0002800001b07983 */ /* 0x000f680000300800 */
[----:B------:R-:W5:Y:S01]  /*7940*/  LDL.LU R181, [R1+0x254] ;  /* 0x0002540001b57983 */ /* 0x000f620000300800 */
[----:B------:R-:W-:-:S03]  /*7950*/  IMAD.X R147, R147, 0x1, R136, P6 ;  /* 0x0000000193937824 */ /* 0x000fc600030e0688 */
[----:B------:R0:W-:Y:S01]  /*7960*/  STL [R1+0x2a0], R211 ;  /* 0x0002a0d301007387 */ /* 0x0001e20000100800 */
[--C-:B------:R-:W-:Y:S01]  /*7970*/  IMAD.X R141, R141, 0x1, R136.reuse, P0 ;  /* 0x000000018d8d7824 */ /* 0x100fe200000e0688 */
[----:B------:R-:W-:Y:S02]  /*7980*/  ISETP.NE.U32.AND P0, PT, R3, R138, PT ;  /* 0x0000008a0300720c */ /* 0x000fe40003f05070 */
[----:B------:R-:W-:Y:S01]  /*7990*/  IADD3 R179, P6, R179, R137, RZ ;  /* 0x00000089b3b37210 */ /* 0x000fe20007fde0ff */
[----:B0-----:R-:W5:Y:S04]  /*79a0*/  LDL.LU R211, [R1+0x278] ;  /* 0x0002780001d37983 */ /* 0x001f680000300800 */
[----:B------:R0:W-:Y:S04]  /*79b0*/  STL [R1+0x274], R239 ;  /* 0x000274ef01007387 */ /* 0x0001e80000100800 */
[----:B0-----:R-:W5:Y:S04]  /*79c0*/  LDL.LU R239, [R1+0x24c] ;  /* 0x00024c0001ef7983 */ /* 0x001f680000300800 */
[----:B------:R-:W5:Y:S04]  /*79d0*/  LDL.LU R146, [R1+0x270] ;  /* 0x0002700001927983 */ /* 0x000f680000300800 */
[----:B------:R-:W5:Y:S04]  /*79e0*/  LDL.LU R138, [R1+0x244] ;  /* 0x00024400018a7983 */ /* 0x000f680000300800 */
[----:B------:R0:W-:Y:S04]  /*79f0*/  STL [R1+0x298], R147 ;  /* 0x0002989301007387 */ /* 0x0001e80000100800 */
[----:B0-----:R-:W5:Y:S04]  /*7a00*/  LDL.LU R147, [R1+0x268] ;  /* 0x0002680001937983 */ /* 0x001f680000300800 */
[----:B------:R-:W5:Y:S04]  /*7a10*/  LDL.LU R175, [R1+0x23c] ;  /* 0x00023c0001af7983 */ /* 0x000f680000300800 */
[----:B------:R-:W5:Y:S04]  /*7a20*/  LDL.LU R177, [R1+0x260] ;  /* 0x0002600001b17983 */ /* 0x000f680000300800 */
[----:B------:R-:W5:Y:S04]  /*7a30*/  LDL.LU R205, [R1+0x234] ;  /* 0x0002340001cd7983 */ /* 0x000f680000300800 */
[----:B------:R0:W-:Y:S04]  /*7a40*/  STL [R1+0x26c], R179 ;  /* 0x00026cb301007387 */ /* 0x0001e80000100800 */
[----:B------:R-:W5:Y:S04]  /*7a50*/  LDL.LU R207, [R1+0x258] ;  /* 0x0002580001cf7983 */ /* 0x000f680000300800 */
[----:B------:R-:W5:Y:S04]  /*7a60*/  LDL.LU R235, [R1+0x22c] ;  /* 0x00022c0001eb7983 */ /* 0x000f680000300800 */
[----:B0-----:R-:W5:Y:S04]  /*7a70*/  LDL.LU R179, [R1+0x250] ;  /* 0x0002500001b37983 */ /* 0x001f680000300800 */
[----:B------:R-:W5:Y:S04]  /*7a80*/  LDL.LU R237, [R1+0x224] ;  /* 0x0002240001ed7983 */ /* 0x000f680000300800 */
[----:B------:R-:W5:Y:S01]  /*7a90*/  LDL.LU R208, [R1+0x248] ;  /* 0x0002480001d07983 */ /* 0x000f620000300800 */
[----:B--2---:R-:W-:-:S05]  /*7aa0*/  IMAD.X R241, R241, 0x1, R136, P1 ;  /* 0x00000001f1f17824 */ /* 0x004fca00008e0688 */
[----:B------:R0:W-:Y:S01]  /*7ab0*/  STL [R1+0x290], R241 ;  /* 0x000290f101007387 */ /* 0x0001e20000100800 */
[----:B---3--:R-:W-:-:S03]  /*7ac0*/  IADD3 R144, P1, R144, R137, RZ ;  /* 0x0000008990907210 */ /* 0x008fc60007f3e0ff */
[----:B0-----:R-:W2:Y:S04]  /*7ad0*/  LDL.LU R241, [R1+0x21c] ;  /* 0x00021c0001f17983 */ /* 0x001ea80000300800 */
[----:B------:R-:W3:Y:S04]  /*7ae0*/  LDL.LU R206, [R1+0x240] ;  /* 0x0002400001ce7983 */ /* 0x000ee80000300800 */
[----:B------:R-:W3:Y:S04]  /*7af0*/  LDL.LU R174, [R1+0x214] ;  /* 0x0002140001ae7983 */ /* 0x000ee80000300800 */
[----:B------:R-:W3:Y:S04]  /*7b00*/  LDL.LU R172, [R1+0x238] ;  /* 0x0002380001ac7983 */ /* 0x000ee80000300800 */
[----:B------:R0:W-:Y:S04]  /*7b10*/  STL [R1+0x264], R144 ;  /* 0x0002649001007387 */ /* 0x0001e80000100800 */
[----:B------:R-:W3:Y:S01]  /*7b20*/  LDL.LU R139, [R1+0x20c] ;  /* 0x00020c00018b7983 */ /* 0x000ee20000300800 */
[----:B----4-:R-:W-:-:S03]  /*7b30*/  IMAD.X R145, R145, 0x1, R136, P2 ;  /* 0x0000000191917824 */ /* 0x010fc600010e0688 */
[----:B0-----:R-:W4:Y:S04]  /*7b40*/  LDL.LU R144, [R1+0x230] ;  /* 0x0002300001907983 */ /* 0x001f280000300800 */
[----:B------:R0:W-:Y:S04]  /*7b50*/  STL [R1+0x288], R145 ;  /* 0x0002889101007387 */ /* 0x0001e80000100800 */
[----:B0-----:R-:W4:Y:S01]  /*7b60*/  LDL.LU R145, [R1+0x204] ;  /* 0x0002040001917983 */ /* 0x001f220000300800 */
[----:B-----5:R-:W-:Y:S01]  /*7b70*/  IADD3 R209, P2, R209, R137, RZ ;  /* 0x00000089d1d17210 */ /* 0x020fe20007f5e0ff */
[----:B------:R-:W-:-:S04]  /*7b80*/  IMAD.X R176, R176, 0x1, R136, P3 ;  /* 0x00000001b0b07824 */ /* 0x000fc800018e0688 */
[----:B------:R0:W-:Y:S01]  /*7b90*/  STL [R1+0x25c], R209 ;  /* 0x00025cd101007387 */ /* 0x0001e20000100800 */
[----:B------:R-:W-:-:S03]  /*7ba0*/  IADD3 R181, P3, R181, R137, RZ ;  /* 0x00000089b5b57210 */ /* 0x000fc60007f7e0ff */
[----:B0-----:R-:W5:Y:S04]  /*7bb0*/  LDL.LU R209, [R1+0x228] ;  /* 0x0002280001d17983 */ /* 0x001f680000300800 */
[----:B------:R0:W-:Y:S01]  /*7bc0*/  STL [R1+0x254], R181 ;  /* 0x000254b501007387 */ /* 0x0001e20000100800 */
[----:B------:R-:W-:-:S03]  /*7bd0*/  IMAD.X R211, R211, 0x1, R136, P4 ;  /* 0x00000001d3d37824 */ /* 0x000fc600020e0688 */
[----:B0-----:R-:W5:Y:S04]  /*7be0*/  LDL.LU R181, [R1+0x1fc] ;  /* 0x0001fc0001b57983 */ /* 0x001f680000300800 */
[----:B------:R-:W-:Y:S01]  /*7bf0*/  STL [R1+0x280], R176 ;  /* 0x000280b001007387 */ /* 0x000fe20000100800 */
[----:B------:R-:W-:-:S03]  /*7c00*/  IADD3 R239, P4, R239, R137, RZ ;  /* 0x00000089efef7210 */ /* 0x000fc60007f9e0ff */
[----:B------:R0:W-:Y:S01]  /*7c10*/  STL [R1+0x278], R211 ;  /* 0x000278d301007387 */ /* 0x0001e20000100800 */
[----:B------:R-:W-:-:S03]  /*7c20*/  IMAD.X R146, R146, 0x1, R136, P5 ;  /* 0x0000000192927824 */ /* 0x000fc600028e0688 */
[----:B0-----:R-:W5:Y:S01]  /*7c30*/  LDL.LU R211, [R1+0x220] ;  /* 0x0002200001d37983 */ /* 0x001f620000300800 */
[----:B------:R-:W-:-:S03]  /*7c40*/  IADD3 R138, P5, R138, R137, RZ ;  /* 0x000000898a8a7210 */ /* 0x000fc60007fbe0ff */
[----:B------:R0:W-:Y:S01]  /*7c50*/  STL [R1+0x24c], R239 ;  /* 0x00024cef01007387 */ /* 0x0001e20000100800 */
[----:B------:R-:W-:-:S03]  /*7c60*/  IMAD.X R147, R147, 0x1, R136, P6 ;  /* 0x0000000193937824 */ /* 0x000fc600030e0688 */
[----:B0-----:R-:W5:Y:S01]  /*7c70*/  LDL.LU R239, [R1+0x1f4] ;  /* 0x0001f40001ef7983 */ /* 0x001f620000300800 */
[----:B------:R-:W-:-:S03]  /*7c80*/  IADD3 R175, P6, R175, R137, RZ ;  /* 0x00000089afaf7210 */ /* 0x000fc60007fde0ff */
[----:B------:R0:W-:Y:S01]  /*7c90*/  STL [R1+0x268], R147 ;  /* 0x0002689301007387 */ /* 0x0001e20000100800 */
[----:B------:R-:W-:-:S03]  /*7ca0*/  IMAD.X R177, R177, 0x1, R136, P1 ;  /* 0x00000001b1b17824 */ /* 0x000fc600008e0688 */
[----:B------:R-:W-:Y:S01]  /*7cb0*/  STL [R1+0x270], R146 ;  /* 0x0002709201007387 */ /* 0x000fe20000100800 */
[----:B------:R-:W-:-:S03]  /*7cc0*/  IADD3 R205, P1, R205, R137, RZ ;  /* 0x00000089cdcd7210 */ /* 0x000fc60007f3e0ff */
[----:B0-----:R-:W5:Y:S01]  /*7cd0*/  LDL.LU R147, [R1+0x218] ;  /* 0x0002180001937983 */ /* 0x001f620000300800 */
[----:B------:R-:W-:-:S03]  /*7ce0*/  IMAD.X R207, R207, 0x1, R136, P2 ;  /* 0x00000001cfcf7824 */ /* 0x000fc600010e0688 */
[----:B------:R-:W-:Y:S01]  /*7cf0*/  STL [R1+0x244], R138 ;  /* 0x0002448a01007387 */ /* 0x000fe20000100800 */
[----:B------:R-:W-:-:S03]  /*7d00*/  IADD3 R235, P2, R235, R137, RZ ;  /* 0x00000089ebeb7210 */ /* 0x000fc60007f5e0ff */
[----:B------:R-:W-:Y:S01]  /*7d10*/  STL [R1+0x23c], R175 ;  /* 0x00023caf01007387 */ /* 0x000fe20000100800 */
[----:B------:R-:W-:-:S03]  /*7d20*/  IMAD.X R179, R179, 0x1, R136, P3 ;  /* 0x00000001b3b37824 */ /* 0x000fc600018e0688 */
[----:B------:R-:W-:Y:S01]  /*7d30*/  STL [R1+0x260], R177 ;  /* 0x000260b101007387 */ /* 0x000fe20000100800 */
[----:B------:R-:W-:-:S03]  /*7d40*/  IADD3 R237, P3, R237, R137, RZ ;  /* 0x00000089eded7210 */ /* 0x000fc60007f7e0ff */
[----:B------:R-:W-:Y:S01]  /*7d50*/  STL [R1+0x234], R205 ;  /* 0x000234cd01007387 */ /* 0x000fe20000100800 */
[----:B------:R-:W-:-:S03]  /*7d60*/  IMAD.X R208, R208, 0x1, R136, P4 ;  /* 0x00000001d0d07824 */ /* 0x000fc600020e0688 */
[----:B------:R0:W-:Y:S04]  /*7d70*/  STL [R1+0x250], R179 ;  /* 0x000250b301007387 */ /* 0x0001e80000100800 */
[----:B------:R-:W-:Y:S04]  /*7d80*/  STL [R1+0x258], R207 ;  /* 0x000258cf01007387 */ /* 0x000fe80000100800 */
[----:B0-----:R-:W5:Y:S04]  /*7d90*/  LDL.LU R179, [R1+0x1ec] ;  /* 0x0001ec0001b37983 */ /* 0x001f680000300800 */
[----:B------:R-:W-:Y:S01]  /*7da0*/  STL [R1+0x22c], R235 ;  /* 0x00022ceb01007387 */ /* 0x000fe20000100800 */
[----:B--2---:R-:W-:Y:S01]  /*7db0*/  IADD3 R241, P4, R241, R137, RZ ;  /* 0x00000089f1f17210 */ /* 0x004fe20007f9e0ff */
[----:B---3--:R-:W-:-:S04]  /*7dc0*/  IMAD.X R206, R206, 0x1, R136, P5 ;  /* 0x00000001cece7824 */ /* 0x008fc800028e0688 */
[----:B------:R0:W-:Y:S01]  /*7dd0*/  STL [R1+0x21c], R241 ;  /* 0x00021cf101007387 */ /* 0x0001e20000100800 */
[----:B------:R-:W-:-:S03]  /*7de0*/  IADD3 R174, P5, R174, R137, RZ ;  /* 0x00000089aeae7210 */ /* 0x000fc60007fbe0ff */
[----:B------:R-:W-:Y:S01]  /*7df0*/  STL [R1+0x224], R237 ;  /* 0x000224ed01007387 */ /* 0x000fe20000100800 */
[----:B------:R-:W-:-:S03]  /*7e00*/  IMAD.X R172, R172, 0x1, R136, P6 ;  /* 0x00000001acac7824 */ /* 0x000fc600030e0688 */
[----:B0-----:R-:W2:Y:S04]  /*7e10*/  LDL.LU R241, [R1+0x210] ;  /* 0x0002100001f17983 */ /* 0x001ea80000300800 */
[----:B------:R-:W-:Y:S01]  /*7e20*/  STL [R1+0x248], R208 ;  /* 0x000248d001007387 */ /* 0x000fe20000100800 */
[----:B------:R-:W-:-:S03]  /*7e30*/  IADD3 R139, P6, R139, R137, RZ ;  /* 0x000000898b8b7210 */ /* 0x000fc60007fde0ff */
[----:B------:R-:W-:Y:S01]  /*7e40*/  STL [R1+0x240], R206 ;  /* 0x000240ce01007387 */ /* 0x000fe20000100800 */
[----:B----4-:R-:W-:-:S03]  /*7e50*/  IMAD.X R144, R144, 0x1, R136, P1 ;  /* 0x0000000190907824 */ /* 0x010fc600008e0688 */
[----:B------:R-:W-:Y:S04]  /*7e60*/  STL [R1+0x214], R174 ;  /* 0x000214ae01007387 */ /* 0x000fe80000100800 */
[----:B------:R0:W-:Y:S04]  /*7e70*/  STL [R1+0x230], R144 ;  /* 0x0002309001007387 */ /* 0x0001e80000100800 */
[----:B------:R-:W-:Y:S01]  /*7e80*/  STL [R1+0x238], R172 ;  /* 0x000238ac01007387 */ /* 0x000fe20000100800 */
[----:B------:R-:W-:-:S03]  /*7e90*/  IADD3 R145, P1, R145, R137, RZ ;  /* 0x0000008991917210 */ /* 0x000fc60007f3e0ff */
[----:B0-----:R-:W3:Y:S04]  /*7ea0*/  LDL.LU R144, [R1+0x1e4] ;  /* 0x0001e40001907983 */ /* 0x001ee80000300800 */
[----:B------:R-:W-:Y:S04]  /*7eb0*/  STL [R1+0x20c], R139 ;  /* 0x00020c8b01007387 */ /* 0x000fe80000100800 */
[----:B------:R0:W-:Y:S04]  /*7ec0*/  STL [R1+0x204], R145 ;  /* 0x0002049101007387 */ /* 0x0001e80000100800 */
[----:B0-----:R-:W4:Y:S01]  /*7ed0*/  LDL.LU R145, [R1+0x208] ;  /* 0x0002080001917983 */ /* 0x001f220000300800 */
[----:B-----5:R-:W-:-:S03]  /*7ee0*/  IMAD.X R209, R209, 0x1, R136, P2 ;  /* 0x00000001d1d17824 */ /* 0x020fc600010e0688 */
[----:B------:R-:W5:Y:S04]  /*7ef0*/  LDL.LU R176, [R1+0x1dc] ;  /* 0x0001dc0001b07983 */ /* 0x000f680000300800 */
[----:B------:R0:W-:Y:S01]  /*7f00*/  STL [R1+0x228], R209 ;  /* 0x000228d101007387 */ /* 0x0001e20000100800 */
[----:B------:R-:W-:-:S03]  /*7f10*/  IADD3 R181, P2, R181, R137, RZ ;  /* 0x00000089b5b57210 */ /* 0x000fc60007f5e0ff */
[----:B0-----:R-:W5:Y:S04]  /*7f20*/  LDL.LU R209, [R1+0x200] ;  /* 0x0002000001d17983 */ /* 0x001f680000300800 */
[----:B------:R0:W-:Y:S04]  /*7f30*/  STL [R1+0x1fc], R181 ;  /* 0x0001fcb501007387 */ /* 0x0001e80000100800 */
[----:B0-----:R-:W5:Y:S01]  /*7f40*/  LDL.LU R181, [R1+0x1d4] ;  /* 0x0001d40001b57983 */ /* 0x001f620000300800 */
[----:B------:R-:W-:-:S05]  /*7f50*/  IMAD.X R211, R211, 0x1, R136, P3 ;  /* 0x00000001d3d37824 */ /* 0x000fca00018e0688 */
[----:B------:R0:W-:Y:S01]  /*7f60*/  STL [R1+0x220], R211 ;  /* 0x000220d301007387 */ /* 0x0001e20000100800 */
[----:B------:R-:W-:-:S03]  /*7f70*/  IADD3 R239, P3, R239, R137, RZ ;  /* 0x00000089efef7210 */ /* 0x000fc60007f7e0ff */
[----:B0-----:R-:W5:Y:S04]  /*7f80*/  LDL.LU R211, [R1+0x1f8] ;  /* 0x0001f80001d37983 */ /* 0x001f680000300800 */
[----:B------:R-:W5:Y:S04]  /*7f90*/  LDL.LU R146, [R1+0x1cc] ;  /* 0x0001cc0001927983 */ /* 0x000f680000300800 */
[----:B------:R-:W5:Y:S04]  /*7fa0*/  LDL.LU R138, [R1+0x1f0] ;  /* 0x0001f000018a7983 */ /* 0x000f680000300800 */
[----:B------:R0:W-:Y:S01]  /*7fb0*/  STL [R1+0x1f4], R239 ;  /* 0x0001f4ef01007387 */ /* 0x0001e20000100800 */
[----:B------:R-:W-:-:S03]  /*7fc0*/  IMAD.X R147, R147, 0x1, R136, P4 ;  /* 0x0000000193937824 */ /* 0x000fc600020e0688 */
[----:B0-----:R-:W5:Y:S04]  /*7fd0*/  LDL.LU R239, [R1+0x1c0] ;  /* 0x0001c00001ef7983 */ /* 0x001f680000300800 */
[----:B------:R-:W5:Y:S04]  /*7fe0*/  LDL.LU R175, [R1+0x1e8] ;  /* 0x0001e80001af7983 */ /* 0x000f680000300800 */
[----:B------:R-:W5:Y:S04]  /*7ff0*/  LDL.LU R177, [R1+0x1b8] ;  /* 0x0001b80001b17983 */ /* 0x000f680000300800 */
[----:B------:R-:W5:Y:S04]  /*8000*/  LDL.LU R205, [R1+0x1e0] ;  /* 0x0001e00001cd7983 */ /* 0x000f680000300800 */
[----:B------:R0:W-:Y:S04]  /*8010*/  STL [R1+0x218], R147 ;  /* 0x0002189301007387 */ /* 0x0001e80000100800 */
[----:B------:R-:W5:Y:S01]  /*8020*/  LDL.LU R207, [R1+0x1b0] ;  /* 0x0001b00001cf7983 */ /* 0x000f620000300800 */
[----:B------:R-:W-:-:S03]  /*8030*/  IADD3 R179, P4, R179, R137, RZ ;  /* 0x00000089b3b37210 */ /* 0x000fc60007f9e0ff */
[----:B------:R-:W5:Y:S04]  /*8040*/  LDL.LU R235, [R1+0x1d8] ;  /* 0x0001d80001eb7983 */ /* 0x000f680000300800 */
[----:B------:R-:W5:Y:S04]  /*8050*/  LDL.LU R237, [R1+0x1a8] ;  /* 0x0001a80001ed7983 */ /* 0x000f680000300800 */
[----:B------:R-:W5:Y:S04]  /*8060*/  LDL.LU R208, [R1+0x1d0] ;  /* 0x0001d00001d07983 */ /* 0x000f680000300800 */
[----:B------:R-:W5:Y:S04]  /*8070*/  LDL.LU R206, [R1+0x1a0] ;  /* 0x0001a00001ce7983 */ /* 0x000f680000300800 */
[----:B------:R-:W5:Y:S04]  /*8080*/  LDL.LU R174, [R1+0x1c4] ;  /* 0x0001c40001ae7983 */ /* 0x000f680000300800 */
[----:B------:R1:W-:Y:S04]  /*8090*/  STL [R1+0x1ec], R179 ;  /* 0x0001ecb301007387 */ /* 0x0003e80000100800 */
[----:B------:R-:W5:Y:S04]  /*80a0*/  LDL.LU R172, [R1+0x198] ;  /* 0x0001980001ac7983 */ /* 0x000f680000300800 */
[----:B------:R-:W5:Y:S04]  /*80b0*/  LDL.LU R139, [R1+0x1bc] ;  /* 0x0001bc00018b7983 */ /* 0x000f680000300800 */
[----:B0-----:R-:W5:Y:S01]  /*80c0*/  LDL.LU R147, [R1+0x190] ;  /* 0x0001900001937983 */ /* 0x001f620000300800 */
[----:B--2---:R-:W-:-:S05]  /*80d0*/  IMAD.X R241, R241, 0x1, R136, P5 ;  /* 0x00000001f1f17824 */ /* 0x004fca00028e0688 */
[----:B------:R0:W-:Y:S04]  /*80e0*/  STL [R1+0x210], R241 ;  /* 0x000210f101007387 */ /* 0x0001e80000100800 */
[----:B-1----:R-:W2:Y:S04]  /*80f0*/  LDL.LU R179, [R1+0x1b4] ;  /* 0x0001b40001b37983 */ /* 0x002ea80000300800 */
[----:B0-----:R-:W2:Y:S01]  /*8100*/  LDL.LU R241, [R1+0x188] ;  /* 0x0001880001f17983 */ /* 0x001ea20000300800 */
[----:B---3--:R-:W-:-:S05]  /*8110*/  IADD3 R144, P5, R144, R137, RZ ;  /* 0x0000008990907210 */ /* 0x008fca0007fbe0ff */
[----:B------:R0:W-:Y:S04]  /*8120*/  STL [R1+0x1e4], R144 ;  /* 0x0001e49001007387 */ /* 0x0001e80000100800 */
[----:B0-----:R-:W3:Y:S01]  /*8130*/  LDL.LU R144, [R1+0x1ac] ;  /* 0x0001ac0001907983 */ /* 0x001ee20000300800 */
[----:B----4-:R-:W-:-:S05]  /*8140*/  IMAD.X R145, R145, 0x1, R136, P6 ;  /* 0x0000000191917824 */ /* 0x010fca00030e0688 */
[----:B------:R0:W-:Y:S04]  /*8150*/  STL [R1+0x208], R145 ;  /* 0x0002089101007387 */ /* 0x0001e80000100800 */
[----:B0-----:R-:W4:Y:S01]  /*8160*/  LDL.LU R145, [R1+0x180] ;  /* 0x0001800001917983 */ /* 0x001f220000300800 */
[----:B-----5:R-:W-:Y:S01]  /*8170*/  IADD3 R176, P6, R176, R137, RZ ;  /* 0x00000089b0b07210 */ /* 0x020fe20007fde0ff */
[----:B------:R-:W-:-:S05]  /*8180*/  IMAD.X R209, R209, 0x1, R136, P1 ;  /* 0x00000001d1d17824 */ /* 0x000fca00008e0688 */
[----:B------:R0:W-:Y:S01]  /*8190*/  STL [R1+0x200], R209 ;  /* 0x000200d101007387 */ /* 0x0001e20000100800 */
[----:B------:R-:W-:-:S03]  /*81a0*/  IADD3 R181, P1, R181, R137, RZ ;  /* 0x00000089b5b57210 */ /* 0x000fc60007f3e0ff */
[----:B0-----:R-:W5:Y:S04]  /*81b0*/  LDL.LU R209, [R1+0x1a4] ;  /* 0x0001a40001d17983 */ /* 0x001f680000300800 */
[----:B------:R-:W-:Y:S04]  /*81c0*/  STL [R1+0x1dc], R176 ;  /* 0x0001dcb001007387 */ /* 0x000fe80000100800 */
[----:B------:R0:W-:Y:S01]  /*81d0*/  STL [R1+0x1d4], R181 ;  /* 0x0001d4b501007387 */ /* 0x0001e20000100800 */
[----:B------:R-:W-:-:S03]  /*81e0*/  IMAD.X R211, R211, 0x1, R136, P2 ;  /* 0x00000001d3d37824 */ /* 0x000fc600010e0688 */
[----:B0-----:R-:W5:Y:S01]  /*81f0*/  LDL.LU R181, [R1+0x178] ;  /* 0x0001780001b57983 */ /* 0x001f620000300800 */
[-C--:B------:R-:W-:Y:S01]  /*8200*/  IADD3 R146, P2, R146, R137.reuse, RZ ;  /* 0x0000008992927210 */ /* 0x080fe20007f5e0ff */
[--C-:B------:R-:W-:Y:S02]  /*8210*/  IMAD.X R138, R138, 0x1, R136.reuse, P3 ;  /* 0x000000018a8a7824 */ /* 0x100fe400018e0688 */
[----:B------:R0:W-:Y:S04]  /*8220*/  STL [R1+0x1f8], R211 ;  /* 0x0001f8d301007387 */ /* 0x0001e80000100800 */
[----:B0-----:R-:W5:Y:S01]  /*8230*/  LDL.LU R211, [R1+0x19c] ;  /* 0x00019c0001d37983 */ /* 0x001f620000300800 */
[----:B------:R-:W-:Y:S01]  /*8240*/  IADD3 R239, P3, R239, R137, RZ ;  /* 0x00000089efef7210 */ /* 0x000fe20007f7e0ff */
[----:B------:R-:W-:-:S04]  /*8250*/  IMAD.X R175, R175, 0x1, R136, P4 ;  /* 0x00000001afaf7824 */ /* 0x000fc800020e0688 */
[----:B------:R0:W-:Y:S01]  /*8260*/  STL [R1+0x1c0], R239 ;  /* 0x0001c0ef01007387 */ /* 0x0001e20000100800 */
[----:B------:R-:W-:-:S03]  /*8270*/  IADD3 R177, P4, R177, R137, RZ ;  /* 0x00000089b1b17210 */ /* 0x000fc60007f9e0ff */
[----:B------:R-:W-:Y:S01]  /*8280*/  STL [R1+0x1cc], R146 ;  /* 0x0001cc9201007387 */ /* 0x000fe20000100800 */
[----:B------:R-:W-:-:S03]  /*8290*/  IMAD.X R205, R205, 0x1, R136, P5 ;  /* 0x00000001cdcd7824 */ /* 0x000fc600028e0688 */
[----:B0-----:R-:W5:Y:S04]  /*82a0*/  LDL.LU R239, [R1+0x170] ;  /* 0x0001700001ef7983 */ /* 0x001f680000300800 */
        /* <DEDUP_REMOVED lines=18> */
[----:B------:R-:W-:Y:S04]  /*83d0*/  STL [R1+0x1c4], R174 ;  /* 0x0001c4ae01007387 */ /* 0x000fe80000100800 */
[----:B------:R-:W-:Y:S04]  /*83e0*/  STL [R1+0x198], R172 ;  /* 0x000198ac01007387 */ /* 0x000fe80000100800 */
[----:B------:R-:W-:Y:S01]  /*83f0*/  STL [R1+0x1bc], R139 ;  /* 0x0001bc8b01007387 */ /* 0x000fe20000100800 */
[----:B--2---:R-:W-:Y:S01]  /*8400*/  IMAD.X R179, R179, 0x1, R136, P4 ;  /* 0x00000001b3b37824 */ /* 0x004fe200020e0688 */
[----:B------:R-:W-:-:S05]  /*8410*/  IADD3 R241, P4, R241, R137, RZ ;  /* 0x00000089f1f17210 */ /* 0x000fca0007f9e0ff */
[----:B------:R0:W-:Y:S04]  /*8420*/  STL [R1+0x188], R241 ;  /* 0x000188f101007387 */ /* 0x0001e80000100800 */
[----:B------:R-:W-:Y:S04]  /*8430*/  STL [R1+0x190], R147 ;  /* 0x0001909301007387 */ /* 0x000fe80000100800 */
[----:B0-----:R-:W2:Y:S04]  /*8440*/  LDL.LU R241, [R1+0x194] ;  /* 0x0001940001f17983 */ /* 0x001ea80000300800 */
[----:B------:R-:W-:Y:S01]  /*8450*/  STL [R1+0x1b4], R179 ;  /* 0x0001b4b301007387 */ /* 0x000fe20000100800 */
[----:B---3--:R-:W-:-:S05]  /*8460*/  IMAD.X R144, R144, 0x1, R136, P5 ;  /* 0x0000000190907824 */ /* 0x008fca00028e0688 */
[----:B------:R0:W-:Y:S04]  /*8470*/  STL [R1+0x1ac], R144 ;  /* 0x0001ac9001007387 */ /* 0x0001e80000100800 */
[----:B0-----:R-:W3:Y:S01]  /*8480*/  LDL.LU R144, [R1+0x168] ;  /* 0x0001680001907983 */ /* 0x001ee20000300800 */
[----:B----4-:R-:W-:-:S03]  /*8490*/  IADD3 R145, P5, R145, R137, RZ ;  /* 0x0000008991917210 */ /* 0x010fc60007fbe0ff */
[----:B------:R-:W4:Y:S04]  /*84a0*/  LDL.LU R210, [R1+0x18c] ;  /* 0x00018c0001d27983 */ /* 0x000f280000300800 */
[----:B------:R0:W-:Y:S04]  /*84b0*/  STL [R1+0x180], R145 ;  /* 0x0001809101007387 */ /* 0x0001e80000100800 */
[----:B0-----:R-:W4:Y:S01]  /*84c0*/  LDL.LU R145, [R1+0x160] ;  /* 0x0001600001917983 */ /* 0x001f220000300800 */
[----:B-----5:R-:W-:-:S05]  /*84d0*/  IMAD.X R209, R209, 0x1, R136, P6 ;  /* 0x00000001d1d17824 */ /* 0x020fca00030e0688 */
[----:B------:R0:W-:Y:S04]  /*84e0*/  STL [R1+0x1a4], R209 ;  /* 0x0001a4d101007387 */ /* 0x0001e80000100800 */
[----:B0-----:R-:W5:Y:S01]  /*84f0*/  LDL.LU R209, [R1+0x184] ;  /* 0x0001840001d17983 */ /* 0x001f620000300800 */
[----:B------:R-:W-:-:S05]  /*8500*/  IADD3 R181, P6, R181, R137, RZ ;  /* 0x00000089b5b57210 */ /* 0x000fca0007fde0ff */
[----:B------:R0:W-:Y:S04]  /*8510*/  STL [R1+0x178], R181 ;  /* 0x000178b501007387 */ /* 0x0001e80000100800 */
[----:B0-----:R-:W5:Y:S01]  /*8520*/  LDL.LU R181, [R1+0x158] ;  /* 0x0001580001b57983 */ /* 0x001f620000300800 */
[----:B------:R-:W-:-:S03]  /*8530*/  IMAD.X R211, R211, 0x1, R136, P1 ;  /* 0x00000001d3d37824 */ /* 0x000fc600008e0688 */
[----:B------:R-:W5:Y:S04]  /*8540*/  LDL.LU R178, [R1+0x17c] ;  /* 0x00017c0001b27983 */ /* 0x000f680000300800 */
[----:B------:R-:W5:Y:S04]  /*8550*/  LDL.LU R176, [R1+0x150] ;  /* 0x0001500001b07983 */ /* 0x000f680000300800 */
[----:B------:R0:W-:Y:S01]  /*8560*/  STL [R1+0x19c], R211 ;  /* 0x00019cd301007387 */ /* 0x0001e20000100800 */
[----:B------:R-:W-:-:S03]  /*8570*/  IADD3 R239, P1, R239, R137, RZ ;  /* 0x00000089efef7210 */ /* 0x000fc60007f3e0ff */
[----:B0-----:R-:W5:Y:S04]  /*8580*/  LDL.LU R211, [R1+0x174] ;  /* 0x0001740001d37983 */ /* 0x001f680000300800 */
[----:B------:R-:W5:Y:S04]  /*8590*/  LDL.LU R146, [R1+0x148] ;  /* 0x0001480001927983 */ /* 0x000f680000300800 */
[----:B------:R-:W5:Y:S04]  /*85a0*/  LDL.LU R138, [R1+0x16c] ;  /* 0x00016c00018a7983 */ /* 0x000f680000300800 */
[----:B------:R-:W5:Y:S04]  /*85b0*/  LDL.LU R175, [R1+0x140] ;  /* 0x0001400001af7983 */ /* 0x000f680000300800 */
[----:B------:R0:W-:Y:S04]  /*85c0*/  STL [R1+0x170], R239 ;  /* 0x000170ef01007387 */ /* 0x0001e80000100800 */
[----:B------:R-:W5:Y:S04]  /*85d0*/  LDL.LU R177, [R1+0x164] ;  /* 0x0001640001b17983 */ /* 0x000f680000300800 */
        /* <DEDUP_REMOVED lines=11> */
[----:B0-----:R-:W5:Y:S01]  /*8690*/  LDL.LU R239, [R1+0x134] ;  /* 0x0001340001ef7983 */ /* 0x001f620000300800 */
[----:B--2---:R-:W-:-:S05]  /*86a0*/  IMAD.X R241, R241, 0x1, R136, P2 ;  /* 0x00000001f1f17824 */ /* 0x004fca00010e0688 */
[----:B------:R0:W-:Y:S04]  /*86b0*/  STL [R1+0x194], R241 ;  /* 0x000194f101007387 */ /* 0x0001e80000100800 */
[----:B0-----:R-:W2:Y:S01]  /*86c0*/  LDL.LU R241, [R1+0x108] ;  /* 0x0001080001f17983 */ /* 0x001ea20000300800 */
[----:B---3--:R-:W-:Y:S01]  /*86d0*/  IADD3 R144, P2, R144, R137, RZ ;  /* 0x0000008990907210 */ /* 0x008fe20007f5e0ff */
[----:B----4-:R-:W-:-:S04]  /*86e0*/  IMAD.X R210, R210, 0x1, R136, P3 ;  /* 0x00000001d2d27824 */ /* 0x010fc800018e0688 */
[----:B------:R0:W-:Y:S04]  /*86f0*/  STL [R1+0x168], R144 ;  /* 0x0001689001007387 */ /* 0x0001e80000100800 */
[----:B0-----:R-:W3:Y:S01]  /*8700*/  LDL.LU R144, [R1+0x12c] ;  /* 0x00012c0001907983 */ /* 0x001ee20000300800 */
[----:B------:R-:W-:-:S05]  /*8710*/  IADD3 R145, P3, R145, R137, RZ ;  /* 0x0000008991917210 */ /* 0x000fca0007f7e0ff */
[----:B------:R0:W-:Y:S04]  /*8720*/  STL [R1+0x160], R145 ;  /* 0x0001609101007387 */ /* 0x0001e80000100800 */
[----:B0-----:R-:W4:Y:S01]  /*8730*/  LDL.LU R145, [R1+0x100] ;  /* 0x0001000001917983 */ /* 0x001f220000300800 */
[----:B-----5:R-:W-:-:S03]  /*8740*/  IMAD.X R209, R209, 0x1, R136, P4 ;  /* 0x00000001d1d17824 */ /* 0x020fc600020e0688 */
[----:B------:R-:W-:Y:S04]  /*8750*/  STL [R1+0x18c], R210 ;  /* 0x00018cd201007387 */ /* 0x000fe80000100800 */
[----:B------:R0:W-:Y:S04]  /*8760*/  STL [R1+0x184], R209 ;  /* 0x000184d101007387 */ /* 0x0001e80000100800 */
[----:B0-----:R-:W5:Y:S01]  /*8770*/  LDL.LU R209, [R1+0x124] ;  /* 0x0001240001d17983 */ /* 0x001f620000300800 */
[----:B------:R-:W-:Y:S01]  /*8780*/  IADD3 R181, P4, R181, R137, RZ ;  /* 0x00000089b5b57210 */ /* 0x000fe20007f9e0ff */
[----:B------:R-:W-:-:S04]  /*8790*/  IMAD.X R178, R178, 0x1, R136, P5 ;  /* 0x00000001b2b27824 */ /* 0x000fc800028e0688 */
[----:B------:R0:W-:Y:S01]  /*87a0*/  STL [R1+0x158], R181 ;  /* 0x000158b501007387 */ /* 0x0001e20000100800 */
[----:B------:R-:W-:-:S03]  /*87b0*/  IADD3 R176, P5, R176, R137, RZ ;  /* 0x00000089b0b07210 */ /* 0x000fc60007fbe0ff */
[----:B0-----:R-:W5:Y:S01]  /*87c0*/  LDL.LU R181, [R1+0xf8] ;  /* 0x0000f80001b57983 */ /* 0x001f620000300800 */
[----:B------:R-:W-:Y:S01]  /*87d0*/  IMAD.X R211, R211, 0x1, R136, P6 ;  /* 0x00000001d3d37824 */ /* 0x000fe200030e0688 */
[----:B------:R-:W-:-:S04]  /*87e0*/  IADD3 R146, P6, R146, R137, RZ ;  /* 0x0000008992927210 */ /* 0x000fc80007fde0ff */
[----:B------:R0:W-:Y:S01]  /*87f0*/  STL [R1+0x174], R211 ;  /* 0x000174d301007387 */ /* 0x0001e20000100800 */
[----:B------:R-:W-:-:S03]  /*8800*/  IMAD.X R138, R138, 0x1, R136, P1 ;  /* 0x000000018a8a7824 */ /* 0x000fc600008e0688 */
[----:B------:R-:W-:Y:S01]  /*8810*/  STL [R1+0x17c], R178 ;  /* 0x00017cb201007387 */ /* 0x000fe20000100800 */
[----:B------:R-:W-:-:S03]  /*8820*/  IADD3 R175, P1, R175, R137, RZ ;  /* 0x00000089afaf7210 */ /* 0x000fc60007f3e0ff */
[----:B0-----:R-:W5:Y:S04]  /*8830*/  LDL.LU R211, [R1+0x11c] ;  /* 0x00011c0001d37983 */ /* 0x001f680000300800 */
        /* <DEDUP_REMOVED lines=23> */
[-C--:B------:R-:W-:Y:S01]  /*89b0*/  IADD3 R179, P1, R179, R137.reuse, RZ ;  /* 0x00000089b3b37210 */ /* 0x080fe20007f3e0ff */
[----:B------:R-:W-:Y:S02]  /*89c0*/  IMAD.X R239, R239, 0x1, R136, P2 ;  /* 0x00000001efef7824 */ /* 0x000fe400010e0688 */
[----:B------:R-:W-:Y:S04]  /*89d0*/  STL [R1+0x144], R172 ;  /* 0x000144ac01007387 */ /* 0x000fe80000100800 */
[----:B------:R-:W-:Y:S04]  /*89e0*/  STL [R1+0x118], R139 ;  /* 0x0001188b01007387 */ /* 0x000fe80000100800 */
[----:B------:R0:W-:Y:S04]  /*89f0*/  STL [R1+0x134], R239 ;  /* 0x000134ef01007387 */ /* 0x0001e80000100800 */
[----:B------:R-:W-:Y:S04]  /*8a00*/  STL [R1+0x13c], R147 ;  /* 0x00013c9301007387 */ /* 0x000fe80000100800 */
[----:B0-----:R-:W5:Y:S04]  /*8a10*/  LDL.LU R239, [R1+0xf0] ;  /* 0x0000f00001ef7983 */ /* 0x001f680000300800 */
[----:B------:R-:W-:Y:S01]  /*8a20*/  STL [R1+0x110], R179 ;  /* 0x000110b301007387 */ /* 0x000fe20000100800 */
[----:B--2---:R-:W-:-:S05]  /*8a30*/  IADD3 R241, P2, R241, R137, RZ ;  /* 0x00000089f1f17210 */ /* 0x004fca0007f5e0ff */
[----:B------:R0:W-:Y:S04]  /*8a40*/  STL [R1+0x108], R241 ;  /* 0x000108f101007387 */ /* 0x0001e80000100800 */
[----:B0-----:R-:W2:Y:S04]  /*8a50*/  LDL.LU R241, [R1+0x114] ;  /* 0x0001140001f17983 */ /* 0x001ea80000300800 */
[----:B------:R-:W2:Y:S01]  /*8a60*/  LDL.LU R210, [R1+0xe8] ;  /* 0x0000e80001d27983 */ /* 0x000ea20000300800 */
[----:B---3--:R-:W-:-:S05]  /*8a70*/  IMAD.X R144, R144, 0x1, R136, P3 ;  /* 0x0000000190907824 */ /* 0x008fca00018e0688 */
[----:B------:R0:W-:Y:S04]  /*8a80*/  STL [R1+0x12c], R144 ;  /* 0x00012c9001007387 */ /* 0x0001e80000100800 */
[----:B0-----:R-:W3:Y:S01]  /*8a90*/  LDL.LU R144, [R1+0x10c] ;  /* 0x00010c0001907983 */ /* 0x001ee20000300800 */
[----:B----4-:R-:W-:-:S05]  /*8aa0*/  IADD3 R145, P3, R145, R137, RZ ;  /* 0x0000008991917210 */ /* 0x010fca0007f7e0ff */
[----:B------:R0:W-:Y:S04]  /*8ab0*/  STL [R1+0x100], R145 ;  /* 0x0001009101007387 */ /* 0x0001e80000100800 */
[----:B0-----:R-:W4:Y:S01]  /*8ac0*/  LDL.LU R145, [R1+0xe0] ;  /* 0x0000e00001917983 */ /* 0x001f220000300800 */
[----:B-----5:R-:W-:-:S05]  /*8ad0*/  IMAD.X R209, R209, 0x1, R136, P4 ;  /* 0x00000001d1d17824 */ /* 0x020fca00020e0688 */
[----:B------:R0:W-:Y:S04]  /*8ae0*/  STL [R1+0x124], R209 ;  /* 0x000124d101007387 */ /* 0x0001e80000100800 */
[----:B0-----:R-:W5:Y:S01]  /*8af0*/  LDL.LU R209, [R1+0x104] ;  /* 0x0001040001d17983 */ /* 0x001f620000300800 */
[----:B------:R-:W-:-:S03]  /*8b00*/  IADD3 R181, P4, R181, R137, RZ ;  /* 0x00000089b5b57210 */ /* 0x000fc60007f9e0ff */
[----:B------:R-:W5:Y:S04]  /*8b10*/  LDL.LU R178, [R1+0xd8] ;  /* 0x0000d80001b27983 */ /* 0x000f680000300800 */
[----:B------:R-:W5:Y:S04]  /*8b20*/  LDL.LU R176, [R1+0xfc] ;  /* 0x0000fc0001b07983 */ /* 0x000f680000300800 */
[----:B------:R-:W5:Y:S04]  /*8b30*/  LDL.LU R146, [R1+0xd0] ;  /* 0x0000d00001927983 */ /* 0x000f680000300800 */
[----:B------:R0:W-:Y:S04]  /*8b40*/  STL [R1+0xf8], R181 ;  /* 0x0000f8b501007387 */ /* 0x0001e80000100800 */
[----:B------:R-:W5:Y:S04]  /*8b50*/  LDL.LU R138, [R1+0xf4] ;  /* 0x0000f400018a7983 */ /* 0x000f680000300800 */
[----:B------:R-:W5:Y:S01]  /*8b60*/  LDL.LU R175, [R1+0xc8] ;  /* 0x0000c80001af7983 */ /* 0x000f620000300800 */
[----:B------:R-:W-:-:S03]  /*8b70*/  IMAD.X R211, R211, 0x1, R136, P5 ;  /* 0x00000001d3d37824 */ /* 0x000fc600028e0688 */
        /* <DEDUP_REMOVED lines=13> */
[----:B0-----:R-:W5:Y:S04]  /*8c50*/  LDL.LU R181, [R1+0xbc] ;  /* 0x0000bc0001b57983 */ /* 0x001f680000300800 */
[----:B-1----:R-:W5:Y:S01]  /*8c60*/  LDL.LU R211, [R1+0x90] ;  /* 0x0000900001d37983 */ /* 0x002f620000300800 */
[----:B------:R-:W-:-:S05]  /*8c70*/  IADD3 R239, P5, R239, R137, RZ ;  /* 0x00000089efef7210 */ /* 0x000fca0007fbe0ff */
[----:B------:R0:W-:Y:S04]  /*8c80*/  STL [R1+0xf0], R239 ;  /* 0x0000f0ef01007387 */ /* 0x0001e80000100800 */
[----:B0-----:R-:W5:Y:S01]  /*8c90*/  LDL.LU R239, [R1+0xb4] ;  /* 0x0000b40001ef7983 */ /* 0x001f620000300800 */
[----:B--2---:R-:W-:Y:S01]  /*8ca0*/  IMAD.X R241, R241, 0x1, R136, P6 ;  /* 0x00000001f1f17824 */ /* 0x004fe200030e0688 */
[----:B------:R-:W-:-:S04]  /*8cb0*/  IADD3 R210, P6, R210, R137, RZ ;  /* 0x00000089d2d27210 */ /* 0x000fc80007fde0ff */
[----:B------:R0:W-:Y:S04]  /*8cc0*/  STL [R1+0x114], R241 ;  /* 0x000114f101007387 */ /* 0x0001e80000100800 */
[----:B0-----:R-:W2:Y:S01]  /*8cd0*/  LDL.LU R241, [R1+0x88] ;  /* 0x0000880001f17983 */ /* 0x001ea20000300800 */
[----:B---3--:R-:W-:-:S05]  /*8ce0*/  IMAD.X R144, R144, 0x1, R136, P1 ;  /* 0x0000000190907824 */ /* 0x008fca00008e0688 */
[----:B------:R0:W-:Y:S04]  /*8cf0*/  STL [R1+0x10c], R144 ;  /* 0x00010c9001007387 */ /* 0x0001e80000100800 */
[----:B0-----:R-:W3:Y:S01]  /*8d00*/  LDL.LU R144, [R1+0xac] ;  /* 0x0000ac0001907983 */ /* 0x001ee20000300800 */
[----:B----4-:R-:W-:-:S03]  /*8d10*/  IADD3 R145, P1, R145, R137, RZ ;  /* 0x0000008991917210 */ /* 0x010fc60007f3e0ff */
[----:B------:R-:W-:Y:S04]  /*8d20*/  STL [R1+0xe8], R210 ;  /* 0x0000e8d201007387 */ /* 0x000fe80000100800 */
[----:B------:R0:W-:Y:S04]  /*8d30*/  STL [R1+0xe0], R145 ;  /* 0x0000e09101007387 */ /* 0x0001e80000100800 */
[----:B0-----:R-:W4:Y:S01]  /*8d40*/  LDL.LU R145, [R1+0x80] ;  /* 0x0000800001917983 */ /* 0x001f220000300800 */
[----:B-----5:R-:W-:Y:S01]  /*8d50*/  IMAD.X R209, R209, 0x1, R136, P2 ;  /* 0x00000001d1d17824 */ /* 0x020fe200010e0688 */
[----:B------:R-:W-:-:S04]  /*8d60*/  IADD3 R178, P2, R178, R137, RZ ;  /* 0x00000089b2b27210 */ /* 0x000fc80007f5e0ff */
[----:B------:R0:W-:Y:S01]  /*8d70*/  STL [R1+0x104], R209 ;  /* 0x000104d101007387 */ /* 0x0001e20000100800 */
[--C-:B------:R-:W-:Y:S01]  /*8d80*/  IMAD.X R176, R176, 0x1, R136.reuse, P3 ;  /* 0x00000001b0b07824 */ /* 0x100fe200018e0688 */
[----:B------:R-:W-:Y:S02]  /*8d90*/  IADD3 R146, P3, R146, R137, RZ ;  /* 0x0000008992927210 */ /* 0x000fe40007f7e0ff */
[----:B0-----:R-:W5:Y:S01]  /*8da0*/  LDL.LU R209, [R1+0xa4] ;  /* 0x0000a40001d17983 */ /* 0x001f620000300800 */
[----:B------:R-:W-:-:S03]  /*8db0*/  IMAD.X R138, R138, 0x1, R136, P4 ;  /* 0x000000018a8a7824 */ /* 0x000fc600020e0688 */
[----:B------:R-:W-:Y:S01]  /*8dc0*/  STL [R1+0xd8], R178 ;  /* 0x0000d8b201007387 */ /* 0x000fe20000100800 */
[----:B------:R-:W-:-:S03]  /*8dd0*/  IADD3 R175, P4, R175, R137, RZ ;  /* 0x00000089afaf7210 */ /* 0x000fc60007f9e0ff */
[----:B------:R-:W-:Y:S01]  /*8de0*/  STL [R1+0xfc], R176 ;  /* 0x0000fcb001007387 */ /* 0x000fe20000100800 */
[----:B------:R-:W-:-:S03]  /*8df0*/  IMAD.X R177, R177, 0x1, R136, P5 ;  /* 0x00000001b1b17824 */ /* 0x000fc600028e0688 */
[----:B------:R-:W-:Y:S04]  /*8e00*/  STL [R1+0xd0], R146 ;  /* 0x0000d09201007387 */ /* 0x000fe80000100800 */
        /* <DEDUP_REMOVED lines=23> */
[----:B------:R-:W-:Y:S01]  /*8f80*/  STL [R1+0xa0], R139 ;  /* 0x0000a08b01007387 */ /* 0x000fe20000100800 */
[----:B------:R-:W-:-:S03]  /*8f90*/  IADD3 R211, P5, R211, R137, RZ ;  /* 0x00000089d3d37210 */ /* 0x000fc60007fbe0ff */
[----:B------:R-:W-:Y:S04]  /*8fa0*/  STL [R1+0xc4], R147 ;  /* 0x0000c49301007387 */ /* 0x000fe80000100800 */
[----:B------:R0:W-:Y:S04]  /*8fb0*/  STL [R1+0x90], R211 ;  /* 0x000090d301007387 */ /* 0x0001e80000100800 */
[----:B------:R-:W-:Y:S04]  /*8fc0*/  STL [R1+0x98], R179 ;  /* 0x000098b301007387 */ /* 0x000fe80000100800 */
[----:B0-----:R-:W5:Y:S04]  /*8fd0*/  LDL.LU R211, [R1+0x78] ;  /* 0x0000780001d37983 */ /* 0x001f680000300800 */
[----:B------:R-:W-:Y:S01]  /*8fe0*/  STL [R1+0xbc], R181 ;  /* 0x0000bcb501007387 */ /* 0x000fe20000100800 */
[----:B------:R-:W-:-:S05]  /*8ff0*/  IMAD.X R239, R239, 0x1, R136, P6 ;  /* 0x00000001efef7824 */ /* 0x000fca00030e0688 */
[----:B------:R0:W-:Y:S04]  /*9000*/  STL [R1+0xb4], R239 ;  /* 0x0000b4ef01007387 */ /* 0x0001e80000100800 */
[----:B0-----:R-:W5:Y:S04]  /*9010*/  LDL.LU R239, [R1+0x9c] ;  /* 0x00009c0001ef7983 */ /* 0x001f680000300800 */
[----:B------:R-:W5:Y:S01]  /*9020*/  LDL.LU R212, [R1+0x70] ;  /* 0x0000700001d47983 */ /* 0x000f620000300800 */
[----:B--2---:R-:W-:-:S05]  /*9030*/  IADD3 R241, P6, R241, R137, RZ ;  /* 0x00000089f1f17210 */ /* 0x004fca0007fde0ff */
[----:B------:R0:W-:Y:S04]  /*9040*/  STL [R1+0x88], R241 ;  /* 0x000088f101007387 */ /* 0x0001e80000100800 */
[----:B0-----:R-:W2:Y:S01]  /*9050*/  LDL.LU R241, [R1+0x94] ;  /* 0x0000940001f17983 */ /* 0x001ea20000300800 */
[----:B---3--:R-:W-:-:S05]  /*9060*/  IMAD.X R144, R144, 0x1, R136, P1 ;  /* 0x0000000190907824 */ /* 0x008fca00008e0688 */
[----:B------:R0:W-:Y:S04]  /*9070*/  STL [R1+0xac], R144 ;  /* 0x0000ac9001007387 */ /* 0x0001e80000100800 */
[----:B0-----:R-:W3:Y:S01]  /*9080*/  LDL.LU R144, [R1+0x68] ;  /* 0x0000680001907983 */ /* 0x001ee20000300800 */
[----:B----4-:R-:W-:-:S05]  /*9090*/  IADD3 R145, P1, R145, R137, RZ ;  /* 0x0000008991917210 */ /* 0x010fca0007f3e0ff */
[----:B------:R0:W-:Y:S04]  /*90a0*/  STL [R1+0x80], R145 ;  /* 0x0000809101007387 */ /* 0x0001e80000100800 */
[----:B0-----:R-:W4:Y:S01]  /*90b0*/  LDL.LU R145, [R1+0x8c] ;  /* 0x00008c0001917983 */ /* 0x001f220000300800 */
[----:B-----5:R-:W-:-:S03]  /*90c0*/  IMAD.X R209, R209, 0x1, R136, P2 ;  /* 0x00000001d1d17824 */ /* 0x020fc600010e0688 */
[----:B------:R-:W5:Y:S04]  /*90d0*/  LDL.LU R210, [R1+0x60] ;  /* 0x0000600001d27983 */ /* 0x000f680000300800 */
[----:B------:R-:W5:Y:S04]  /*90e0*/  LDL.LU R178, [R1+0x84] ;  /* 0x0000840001b27983 */ /* 0x000f680000300800 */
[----:B------:R-:W5:Y:S04]  /*90f0*/  LDL.LU R176, [R1+0x58] ;  /* 0x0000580001b07983 */ /* 0x000f680000300800 */
[----:B------:R0:W-:Y:S04]  /*9100*/  STL [R1+0xa4], R209 ;  /* 0x0000a4d101007387 */ /* 0x0001e80000100800 */
[----:B------:R-:W5:Y:S04]  /*9110*/  LDL.LU R146, [R1+0x7c] ;  /* 0x00007c0001927983 */ /* 0x000f680000300800 */
[----:B------:R-:W5:Y:S04]  /*9120*/  LDL.LU R138, [R1+0x50] ;  /* 0x00005000018a7983 */ /* 0x000f680000300800 */
[----:B------:R-:W5:Y:S01]  /*9130*/  LDL.LU R175, [R1+0x74] ;  /* 0x0000740001af7983 */ /* 0x000f620000300800 */
[----:B------:R-:W-:-:S03]  /*9140*/  UMOV UR26, UR18 ;  /* 0x00000012001a7c82 */ /* 0x000fc60008000000 */
[----:B------:R-:W5:Y:S01]  /*9150*/  LDL.LU R177, [R1+0x48] ;  /* 0x0000480001b17983 */ /* 0x000f620000300800 */
[----:B------:R-:W-:Y:S01]  /*9160*/  UMOV UR27, UR19 ;  /* 0x00000013001b7c82 */ /* 0x000fe20008000000 */
[----:B------:R-:W-:Y:S01]  /*9170*/  UMOV UR30, UR22 ;  /* 0x00000016001e7c82 */ /* 0x000fe20008000000 */
[----:B------:R-:W-:Y:S01]  /*9180*/  UMOV UR31, UR23 ;  /* 0x00000017001f7c82 */ /* 0x000fe20008000000 */
[----:B------:R-:W5:Y:S01]  /*9190*/  LDL.LU R205, [R1+0x6c] ;  /* 0x00006c0001cd7983 */ /* 0x000f620000300800 */
[----:B------:R-:W-:Y:S03]  /*91a0*/  HGMMA.64x16x16.F32.BF16 R40, gdesc[UR24].tnspA, R40 ;  /* 0x20200000182879f0 */ /* 0x000fe60008701828 */
[----:B------:R-:W5:Y:S01]  /*91b0*/  LDL.LU R207, [R1+0x40] ;  /* 0x0000400001cf7983 */ /* 0x000f620000300800 */
[----:B------:R-:W-:Y:S03]  /*91c0*/  HGMMA.64x16x16.F32.BF16 R32, gdesc[UR28].tnspA, R32 ;  /* 0x202000001c2079f0 */ /* 0x000fe60008701820 */
        /* <DEDUP_REMOVED lines=11> */
[----:B------:R-:W-:-:S05]  /*9280*/  IADD3 R211, P2, R211, R137, RZ ;  /* 0x00000089d3d37210 */ /* 0x000fca0007f5e0ff */
[----:B------:R0:W-:Y:S04]  /*9290*/  STL [R1+0x78], R211 ;  /* 0x000078d301007387 */ /* 0x0001e80000100800 */
[----:B0-----:R-:W5:Y:S01]  /*92a0*/  LDL.LU R211, [R1+0x34] ;  /* 0x0000340001d37983 */ /* 0x001f620000300800 */
[----:B------:R-:W-:Y:S01]  /*92b0*/  IMAD.X R239, R239, 0x1, R136, P3 ;  /* 0x00000001efef7824 */ /* 0x000fe200018e0688 */
[----:B------:R-:W-:-:S04]  /*92c0*/  IADD3 R212, P3, R212, R137, RZ ;  /* 0x00000089d4d47210 */ /* 0x000fc80007f7e0ff */
[----:B------:R0:W-:Y:S04]  /*92d0*/  STL [R1+0x9c], R239 ;  /* 0x00009cef01007387 */ /* 0x0001e80000100800 */
[----:B0-----:R-:W5:Y:S01]  /*92e0*/  LDL.LU R239, [R1+0x2c] ;  /* 0x00002c0001ef7983 */ /* 0x001f620000300800 */
[----:B------:R-:W-:Y:S01]  /*92f0*/  UMOV UR34, UR10 ;  /* 0x0000000a00227c82 */ /* 0x000fe20008000000 */
[----:B------:R-:W-:Y:S02]  /*9300*/  UMOV UR35, UR11 ;  /* 0x0000000b00237c82 */ /* 0x000fe40008000000 */
[----:B------:R-:W-:Y:S01]  /*9310*/  HGMMA.64x16x16.F32.BF16 R32, gdesc[UR32].tnspA, R32 ;  /* 0x20200000202079f0 */ /* 0x000fe20008701820 */
[----:B------:R-:W-:Y:S01]  /*9320*/  UMOV UR38, UR14 ;  /* 0x0000000e00267c82 */ /* 0x000fe20008000000 */
[----:B------:R-:W-:-:S02]  /*9330*/  UMOV UR39, UR15 ;  /* 0x0000000f00277c82 */ /* 0x000fc40008000000 */
[----:B------:R-:W-:Y:S01]  /*9340*/  HGMMA.64x16x16.F32.BF16 R32, gdesc[UR36].tnspA, R32 ;  /* 0x20200000242079f0 */ /* 0x000fe20008701820 */
[----:B--2---:R-:W-:-:S05]  /*9350*/  IMAD.X R241, R241, 0x1, R136, P4 ;  /* 0x00000001f1f17824 */ /* 0x004fca00020e0688 */
[----:B------:R0:W-:Y:S04]  /*9360*/  STL [R1+0x94], R241 ;  /* 0x000094f101007387 */ /* 0x0001e80000100800 */
[----:B0-----:R-:W2:Y:S04]  /*9370*/  LDL.LU R241, [R1+0x24] ;  /* 0x0000240001f17983 */ /* 0x001ea80000300800 */
[----:B------:R-:W-:Y:S01]  /*9380*/  STL [R1+0x70], R212 ;  /* 0x000070d401007387 */ /* 0x000fe20000100800 */
[----:B---3--:R-:W-:-:S05]  /*9390*/  IADD3 R144, P4, R144, R137, RZ ;  /* 0x0000008990907210 */ /* 0x008fca0007f9e0ff */
[----:B------:R0:W-:Y:S04]  /*93a0*/  STL [R1+0x68], R144 ;  /* 0x0000689001007387 */ /* 0x0001e80000100800 */
[----:B0-----:R-:W3:Y:S01]  /*93b0*/  LDL.LU R144, [R1+0x1c] ;  /* 0x00001c0001907983 */ /* 0x001ee20000300800 */
[----:B----4-:R-:W-:-:S05]  /*93c0*/  IMAD.X R145, R145, 0x1, R136, P5 ;  /* 0x0000000191917824 */ /* 0x010fca00028e0688 */
[----:B------:R0:W-:Y:S04]  /*93d0*/  STL [R1+0x8c], R145 ;  /* 0x00008c9101007387 */ /* 0x0001e80000100800 */
[----:B0-----:R-:W4:Y:S01]  /*93e0*/  LDL.LU R145, [R1+0x10] ;  /* 0x0000100001917983 */ /* 0x001f220000300800 */
[----:B------:R-:W-:Y:S01]  /*93f0*/  UMOV UR42, UR18 ;  /* 0x00000012002a7c82 */ /* 0x000fe20008000000 */
[----:B------:R-:W-:Y:S01]  /*9400*/  UMOV UR43, UR19 ;  /* 0x00000013002b7c82 */ /* 0x000fe20008000000 */
[----:B------:R-:W-:Y:S01]  /*9410*/  UMOV UR46, UR22 ;  /* 0x00000016002e7c82 */ /* 0x000fe20008000000 */
[----:B------:R-:W-:Y:S01]  /*9420*/  UMOV UR47, UR23 ;  /* 0x00000017002f7c82 */ /* 0x000fe20008000000 */
[----:B------:R-:W-:Y:S04]  /*9430*/  HGMMA.64x16x16.F32.BF16 R32, gdesc[UR40].tnspA, R32 ;  /* 0x20200000282079f0 */ /* 0x000fe80008701820 */
[----:B------:R-:W-:Y:S01]  /*9440*/  HGMMA.64x16x16.F32.BF16 R24, gdesc[UR44].tnspA, R24 ;  /* 0x202000002c1879f0 */ /* 0x000fe20008701818 */
[----:B------:R-:W-:Y:S01]  /*9450*/  UMOV UR50, UR10 ;  /* 0x0000000a00327c82 */ /* 0x000fe20008000000 */
[----:B------:R-:W-:-:S02]  /*9460*/  UMOV UR51, UR11 ;  /* 0x0000000b00337c82 */ /* 0x000fc40008000000 */
[----:B------:R-:W-:Y:S01]  /*9470*/  HGMMA.64x16x16.F32.BF16 R24, gdesc[UR48].tnspA, R24 ;  /* 0x20200000301879f0 */ /* 0x000fe20008701818 */
[----:B------:R-:W-:Y:S01]  /*9480*/  UMOV UR54, UR14 ;  /* 0x0000000e00367c82 */ /* 0x000fe20008000000 */
[----:B------:R-:W-:Y:S01]  /*9490*/  UMOV UR55, UR15 ;  /* 0x0000000f00377c82 */ /* 0x000fe20008000000 */
[--C-:B-----5:R-:W-:Y:S01]  /*94a0*/  IMAD.X R178, R178, 0x1, R136.reuse, P6 ;  /* 0x00000001b2b27824 */ /* 0x120fe200030e0688 */
[-C--:B------:R-:W-:Y:S01]  /*94b0*/  IADD3 R210, P5, R210, R137.reuse, RZ ;  /* 0x00000089d2d27210 */ /* 0x080fe20007fbe0ff */
[--C-:B------:R-:W-:Y:S01]  /*94c0*/  IMAD.X R146, R146, 0x1, R136.reuse, P1 ;  /* 0x0000000192927824 */ /* 0x100fe200008e0688 */
[-C--:B------:R-:W-:Y:S01]  /*94d0*/  IADD3 R176, P6, R176, R137.reuse, RZ ;  /* 0x00000089b0b07210 */ /* 0x080fe20007fde0ff */
[--C-:B------:R-:W-:Y:S01]  /*94e0*/  IMAD.X R175, R175, 0x1, R136.reuse, P2 ;  /* 0x00000001afaf7824 */ /* 0x100fe200010e0688 */
[----:B------:R-:W-:Y:S01]  /*94f0*/  HGMMA.64x16x16.F32.BF16 R24, gdesc[UR52].tnspA, R24 ;  /* 0x20200000341879f0 */ /* 0x000fe20008701818 */
[-C--:B------:R-:W-:Y:S01]  /*9500*/  IADD3 R138, P1, R138, R137.reuse, RZ ;  /* 0x000000898a8a7210 */ /* 0x080fe20007f3e0ff */
[--C-:B------:R-:W-:Y:S01]  /*9510*/  IMAD.X R205, R205, 0x1, R136.reuse, P3 ;  /* 0x00000001cdcd7824 */ /* 0x100fe200018e0688 */
[-C--:B------:R-:W-:Y:S01]  /*9520*/  IADD3 R177, P2, R177, R137.reuse, RZ ;  /* 0x00000089b1b17210 */ /* 0x080fe20007f5e0ff */
[----:B------:R-:W-:Y:S01]  /*9530*/  IMAD.X R235, R235, 0x1, R136, P4 ;  /* 0x00000001ebeb7824 */ /* 0x000fe200020e0688 */
[----:B------:R-:W-:-:S02]  /*9540*/  IADD3 R207, P3, R207, R137, RZ ;  /* 0x00000089cfcf7210 */ /* 0x000fc40007f7e0ff */
[-C--:B------:R-:W-:Y:S01]  /*9550*/  IADD3 R237, P4, R237, R137.reuse, RZ ;  /* 0x00000089eded7210 */ /* 0x080fe20007f9e0ff */
[----:B------:R-:W-:Y:S01]  /*9560*/  UMOV UR58, UR18 ;  /* 0x00000012003a7c82 */ /* 0x000fe20008000000 */
[----:B------:R-:W-:Y:S01]  /*9570*/  UMOV UR59, UR19 ;  /* 0x00000013003b7c82 */ /* 0x000fe20008000000 */
[--C-:B------:R-:W-:Y:S01]  /*9580*/  IMAD.X R208, R208, 0x1, R136.reuse, P5 ;  /* 0x00000001d0d07824 */ /* 0x100fe200028e0688 */
[-C--:B------:R-:W-:Y:S01]  /*9590*/  IADD3 R206, P5, R206, R137.reuse, RZ ;  /* 0x00000089cece7210 */ /* 0x080fe20007fbe0ff */
        /* <DEDUP_REMOVED lines=16> */
[----:B------:R0:W-:Y:S01]  /*96a0*/  STL [R1+0x60], R210 ;  /* 0x000060d201007387 */ /* 0x0001e20000100800 */
[--C-:B------:R-:W-:Y:S01]  /*96b0*/  IMAD.X R120, R120, 0x1, R136.reuse, P5 ;  /* 0x0000000178787824 */ /* 0x100fe200028e0688 */
[-C--:B------:R-:W-:Y:S01]  /*96c0*/  IADD3 R128, P5, R128, R137.reuse, RZ ;  /* 0x0000008980807210 */ /* 0x080fe20007fbe0ff */
[--C-:B------:R-:W-:Y:S01]  /*96d0*/  IMAD.X R112, R112, 0x1, R136.reuse, P3 ;  /* 0x0000000170707824 */ /* 0x100fe200018e0688 */
[----:B------:R0:W-:Y:S01]  /*96e0*/  STL [R1+0x84], R178 ;  /* 0x000084b201007387 */ /* 0x0001e20000100800 */
[----:B------:R-:W-:Y:S01]  /*96f0*/  IMAD.X R110, R110, 0x1, R136, P4 ;  /* 0x000000016e6e7824 */ /* 0x000fe200020e0688 */
[----:B------:R-:W-:-:S02]  /*9700*/  IADD3 R123, P3, R123, R137, RZ ;  /* 0x000000897b7b7210 */ /* 0x000fc40007f7e0ff */
[----:B------:R0:W-:Y:S01]  /*9710*/  STL [R1+0x58], R176 ;  /* 0x000058b001007387 */ /* 0x0001e20000100800 */
[----:B------:R-:W-:Y:S01]  /*9720*/  IADD3 R121, P4, R121, R137, RZ ;  /* 0x0000008979797210 */ /* 0x000fe20007f9e0ff */
[----:B------:R-:W-:Y:S02]  /*9730*/  HGMMA.64x16x16.F32.BF16 R24, gdesc[UR56].tnspA, R24, gsb0 ;  /* 0x20200000381879f0 */ /* 0x000fe40008001818 */
[----:B------:R0:W-:Y:S01]  /*9740*/  STL [R1+0x7c], R146 ;  /* 0x00007c9201007387 */ /* 0x0001e20000100800 */
[----:B------:R-:W-:-:S03]  /*9750*/  IMAD.X R108, R108, 0x1, R136, P5 ;  /* 0x000000016c6c7824 */ /* 0x000fc600028e0688 */
[----:B------:R0:W-:Y:S01]  /*9760*/  STL [R1+0x50], R138 ;  /* 0x0000508a01007387 */ /* 0x0001e20000100800 */
[-C--:B------:R-:W-:Y:S01]  /*9770*/  IADD3 R119, P5, R119, R137.reuse, RZ ;  /* 0x0000008977777210 */ /* 0x080fe20007fbe0ff */
[--C-:B------:R-:W-:Y:S02]  /*9780*/  IMAD.X R100, R100, 0x1, R136.reuse, P3 ;  /* 0x0000000164647824 */ /* 0x100fe400018e0688 */
[----:B------:R0:W-:Y:S01]  /*9790*/  STL [R1+0x74], R175 ;  /* 0x000074af01007387 */ /* 0x0001e20000100800 */
[----:B------:R-:W-:Y:S01]  /*97a0*/  IMAD.X R98, R98, 0x1, R136, P4 ;  /* 0x0000000162627824 */ /* 0x000fe200020e0688 */
[-C--:B------:R-:W-:Y:S02]  /*97b0*/  IADD3 R111, P3, R111, R137.reuse, RZ ;  /* 0x000000896f6f7210 */ /* 0x080fe40007f7e0ff */
[----:B------:R0:W-:Y:S01]  /*97c0*/  STL [R1+0x48], R177 ;  /* 0x000048b101007387 */ /* 0x0001e20000100800 */
[----:B------:R-:W-:-:S03]  /*97d0*/  IADD3 R109, P4, R109, R137, RZ ;  /* 0x000000896d6d7210 */ /* 0x000fc60007f9e0ff */
[----:B------:R0:W-:Y:S04]  /*97e0*/  STL [R1+0x6c], R205 ;  /* 0x00006ccd01007387 */ /* 0x0001e80000100800 */
[----:B------:R0:W-:Y:S01]  /*97f0*/  STL [R1+0x40], R207 ;  /* 0x000040cf01007387 */ /* 0x0001e20000100800 */
[----:B------:R-:W-:-:S03]  /*9800*/  IMAD.X R96, R96, 0x1, R136, P5 ;  /* 0x0000000160607824 */ /* 0x000fc600028e0688 */
[----:B------:R0:W-:Y:S01]  /*9810*/  STL [R1+0x64], R235 ;  /* 0x000064eb01007387 */ /* 0x0001e20000100800 */
[----:B------:R-:W-:-:S03]  /*9820*/  IADD3 R107, P5, R107, R137, RZ ;  /* 0x000000896b6b7210 */ /* 0x000fc60007fbe0ff */
[----:B------:R0:W-:Y:S01]  /*9830*/  STL [R1+0x38], R237 ;  /* 0x000038ed01007387 */ /* 0x0001e20000100800 */
[----:B------:R-:W-:-:S03]  /*9840*/  IMAD.X R88, R88, 0x1, R136, P3 ;  /* 0x0000000158587824 */ /* 0x000fc600018e0688 */
        /* <DEDUP_REMOVED lines=17> */
[----:B------:R0:W-:Y:S01]  /*9960*/  STL [R1+0x3c], R209 ;  /* 0x00003cd101007387 */ /* 0x0001e20000100800 */
[----:B--2---:R-:W-:Y:S01]  /*9970*/  IMAD.X R241, R241, 0x1, R136, P6 ;  /* 0x00000001f1f17824 */ /* 0x004fe200030e0688 */
[----:B------:R-:W-:-:S05]  /*9980*/  IADD3 R133, P6, R133, R137, RZ ;  /* 0x0000008985857210 */ /* 0x000fca0007fde0ff */
[----:B------:R-:W-:Y:S01]  /*9990*/  IMAD.X R118, R118, 0x1, R136, P6 ;  /* 0x0000000176767824 */ /* 0x000fe200030e0688 */
[----:B------:R-:W-:-:S05]  /*99a0*/  IADD3 R127, P6, R127, R137, RZ ;  /* 0x000000897f7f7210 */ /* 0x000fca0007fde0ff */
[--C-:B------:R-:W-:Y:S01]  /*99b0*/  IMAD.X R106, R106, 0x1, R136.reuse, P6 ;  /* 0x000000016a6a7824 */ /* 0x100fe200030e0688 */
[-C--:B------:R-:W-:Y:S01]  /*99c0*/  IADD3 R117, P6, R117, R137.reuse, RZ ;  /* 0x0000008975757210 */ /* 0x080fe20007fde0ff */
[----:B---3--:R-:W-:Y:S01]  /*99d0*/  IMAD.X R144, R144, 0x1, R136, P1 ;  /* 0x0000000190907824 */ /* 0x008fe200008e0688 */
[----:B------:R-:W-:-:S05]  /*99e0*/  IADD3 R132, P1, R132, R137, RZ ;  /* 0x0000008984847210 */ /* 0x000fca0007f3e0ff */
[--C-:B------:R-:W-:Y:S01]  /*99f0*/  IMAD.X R116, R116, 0x1, R136.reuse, P1 ;  /* 0x0000000174747824 */ /* 0x100fe200008e0688 */
[-C--:B------:R-:W-:Y:S01]  /*9a00*/  IADD3 R126, P1, R126, R137.reuse, RZ ;  /* 0x000000897e7e7210 */ /* 0x080fe20007f3e0ff */
[----:B----4-:R-:W-:Y:S01]  /*9a10*/  IMAD.X R145, R145, 0x1, R136, P2 ;  /* 0x0000000191917824 */ /* 0x010fe200010e0688 */
[----:B------:R-:W-:-:S05]  /*9a20*/  IADD3 R131, P2, R131, R137, RZ ;  /* 0x0000008983837210 */ /* 0x000fca0007f5e0ff */
[--C-:B------:R-:W-:Y:S01]  /*9a30*/  IMAD.X R114, R114, 0x1, R136.reuse, P2 ;  /* 0x0000000172727824 */ /* 0x100fe200010e0688 */
[-C--:B------:R-:W-:Y:S01]  /*9a40*/  IADD3 R125, P2, R125, R137.reuse, RZ ;  /* 0x000000897d7d7210 */ /* 0x080fe20007f5e0ff */
[----:B------:R-:W-:Y:S01]  /*9a50*/  IMAD.X R104, R104, 0x1, R136, P1 ;  /* 0x0000000168687824 */ /* 0x000fe200008e0688 */
[----:B------:R-:W-:-:S03]  /*9a60*/  IADD3 R115, P1, R115, R137, RZ ;  /* 0x0000008973737210 */ /* 0x000fc60007f3e0ff */
        /* <DEDUP_REMOVED lines=13> */
[----:B------:R-:W-:Y:S01]  /*9b40*/  IADD3 R89, P2, R89, R137, RZ ;  /* 0x0000008959597210 */ /* 0x000fe20007f5e0ff */
[----:B------:R0:W-:Y:S01]  /*9b50*/  STL [R1+0x34], R211 ;  /* 0x000034d301007387 */ /* 0x0001e20000100800 */
[----:B------:R-:W-:-:S03]  /*9b60*/  IMAD.X R72, R72, 0x1, R136, P5 ;  /* 0x0000000148487824 */ /* 0x000fc600028e0688 */
[----:B------:R0:W-:Y:S01]  /*9b70*/  STL [R1+0x2c], R239 ;  /* 0x00002cef01007387 */ /* 0x0001e20000100800 */
[----:B------:R-:W-:-:S03]  /*9b80*/  IMAD.X R70, R70, 0x1, R136, P6 ;  /* 0x0000000146467824 */ /* 0x000fc600030e0688 */
[----:B------:R0:W-:Y:S01]  /*9b90*/  STL [R1+0x24], R241 ;  /* 0x000024f101007387 */ /* 0x0001e20000100800 */
[--C-:B------:R-:W-:Y:S01]  /*9ba0*/  IMAD.X R68, R68, 0x1, R136.reuse, P1 ;  /* 0x0000000144447824 */ /* 0x100fe200008e0688 */
[-C--:B------:R-:W-:Y:S01]  /*9bb0*/  IADD3 R83, P5, R83, R137.reuse, RZ ;  /* 0x0000008953537210 */ /* 0x080fe20007fbe0ff */
[--C-:B------:R-:W-:Y:S01]  /*9bc0*/  IMAD.X R66, R66, 0x1, R136.reuse, P2 ;  /* 0x0000000142427824 */ /* 0x100fe200010e0688 */
[----:B------:R0:W-:Y:S01]  /*9bd0*/  STL [R1+0x1c], R144 ;  /* 0x00001c9001007387 */ /* 0x0001e20000100800 */
[-C--:B------:R-:W-:Y:S01]  /*9be0*/  IADD3 R81, P6, R81, R137.reuse, RZ ;  /* 0x0000008951517210 */ /* 0x080fe20007fde0ff */
[--C-:B------:R-:W-:Y:S01]  /*9bf0*/  IMAD.X R64, R64, 0x1, R136.reuse, P3 ;  /* 0x0000000140407824 */ /* 0x100fe200018e0688 */
[-C--:B------:R-:W-:Y:S01]  /*9c00*/  IADD3 R79, P1, R79, R137.reuse, RZ ;  /* 0x000000894f4f7210 */ /* 0x080fe20007f3e0ff */
[----:B------:R0:W-:Y:S01]  /*9c10*/  STL [R1+0x10], R145 ;  /* 0x0000109101007387 */ /* 0x0001e20000100800 */
[-C--:B------:R-:W-:Y:S01]  /*9c20*/  IADD3 R77, P2, R77, R137.reuse, RZ ;  /* 0x000000894d4d7210 */ /* 0x080fe20007f5e0ff */
[----:B------:R-:W-:Y:S01]  /*9c30*/  IMAD.X R62, R62, 0x1, R136, P4 ;  /* 0x000000013e3e7824 */ /* 0x000fe200020e0688 */
[----:B------:R-:W-:-:S02]  /*9c40*/  IADD3 R75, P3, R75, R137, RZ ;  /* 0x000000894b4b7210 */ /* 0x000fc40007f7e0ff */
        /* <DEDUP_REMOVED lines=9> */
[--C-:B------:R-:W-:Y:S01]  /*9ce0*/  IMAD.X R20, R20, 0x1, R136.reuse, P3 ;  /* 0x0000000114147824 */ /* 0x100fe200018e0688 */
[----:B------:R-:W-:Y:S01]  /*9cf0*/  IADD3 R63, P3, R63, UR60, RZ ;  /* 0x0000003c3f3f7c10 */ /* 0x000fe2000ff7e0ff */
[--C-:B------:R-:W-:Y:S01]  /*9d00*/  IMAD.X R13, R13, 0x1, R136.reuse, P4 ;  /* 0x000000010d0d7824 */ /* 0x100fe200020e0688 */
[----:B------:R-:W-:Y:S01]  /*9d10*/  IADD3 R61, P4, R61, UR60, RZ ;  /* 0x0000003c3d3d7c10 */ /* 0x000fe2000ff9e0ff */
[--C-:B------:R-:W-:Y:S01]  /*9d20*/  IMAD.X R11, R11, 0x1, R136.reuse, P5 ;  /* 0x000000010b0b7824 */ /* 0x100fe200028e0688 */
[----:B------:R-:W-:Y:S01]  /*9d30*/  IADD3.X R6, R6, UR5, RZ, P3, !PT ;  /* 0x0000000506067c10 */ /* 0x000fe20009ffe4ff */
[--C-:B------:R-:W-:Y:S01]  /*9d40*/  IMAD.X R9, R9, 0x1, R136.reuse, P6 ;  /* 0x0000000109097824 */ /* 0x100fe200030e0688 */
[----:B------:R-:W-:Y:S01]  /*9d50*/  IADD3.X R5, R5, UR5, RZ, P4, !PT ;  /* 0x0000000505057c10 */ /* 0x000fe2000a7fe4ff */
[--C-:B------:R-:W-:Y:S01]  /*9d60*/  IMAD.X R8, R8, 0x1, R136.reuse, P1 ;  /* 0x0000000108087824 */ /* 0x100fe200008e0688 */
[----:B------:R-:W-:Y:S01]  /*9d70*/  IADD3 R59, P5, R59, UR60, RZ ;  /* 0x0000003c3b3b7c10 */ /* 0x000fe2000ffbe0ff */
[----:B------:R-:W-:Y:S01]  /*9d80*/  IMAD.X R7, R7, 0x1, R136, P2 ;  /* 0x0000000107077824 */ /* 0x000fe200010e0688 */
[----:B------:R-:W-:-:S02]  /*9d90*/  IADD3 R57, P6, R57, UR60, RZ ;  /* 0x0000003c39397c10 */ /* 0x000fc4000ffde0ff */
[----:B------:R-:W-:Y:S02]  /*9da0*/  IADD3 R23, P1, R23, UR60, RZ ;  /* 0x0000003c17177c10 */ /* 0x000fe4000ff3e0ff */
[----:B------:R-:W-:Y:S02]  /*9db0*/  IADD3 R21, P2, R21, UR60, RZ ;  /* 0x0000003c15157c10 */ /* 0x000fe4000ff5e0ff */
[----:B------:R-:W-:Y:S02]  /*9dc0*/  IADD3 R19, P3, R19, UR60, RZ ;  /* 0x0000003c13137c10 */ /* 0x000fe4000ff7e0ff */
[----:B------:R-:W-:Y:S01]  /*9dd0*/  IADD3 R18, P4, R18, UR60, RZ ;  /* 0x0000003c12127c10 */ /* 0x000fe2000ff9e0ff */
[----:B------:R-:W-:Y:S02]  /*9de0*/  WARPGROUP.DEPBAR.LE gsb0, 0x0 ;  /* 0x00008000000079c5 */ /* 0x000fe40000010000 */
[----:B------:R-:W-:Y:S02]  /*9df0*/  IADD3.X R4, R4, UR5, RZ, P5, !PT ;  /* 0x0000000504047c10 */ /* 0x000fe4000affe4ff */
[----:B------:R-:W-:-:S02]  /*9e00*/  IADD3.X R17, R17, UR5, RZ, P6, !PT ;  /* 0x0000000511117c10 */ /* 0x000fc4000b7fe4ff */
[----:B------:R-:W-:Y:S02]  /*9e10*/  IADD3.X R16, R16, UR5, RZ, P1, !PT ;  /* 0x0000000510107c10 */ /* 0x000fe40008ffe4ff */
[----:B------:R-:W-:Y:S02]  /*9e20*/  IADD3.X R15, R15, UR5, RZ, P2, !PT ;  /* 0x000000050f0f7c10 */ /* 0x000fe400097fe4ff */
[----:B------:R-:W-:Y:S02]  /*9e30*/  IADD3.X R14, R14, UR5, RZ, P3, !PT ;  /* 0x000000050e0e7c10 */ /* 0x000fe40009ffe4ff */
[----:B------:R-:W-:Y:S01]  /*9e40*/  IADD3.X R12, R12, UR5, RZ, P4, !PT ;  /* 0x000000050c0c7c10 */ /* 0x000fe2000a7fe4ff */
[----:B0-----:R-:W-:Y:S06]  /*9e50*/  @P0 BRA `(.L_x_1) ;  /* 0xffffff9000bc0947 */ /* 0x001fec000383ffff */
[----:B------:R-:W-:Y:S02]  /*9e60*/  F2FP.BF16.F32.PACK_AB R23, R31, R47 ;  /* 0x0000002f1f17723e */ /* 0x000fe400000010ff */
[----:B------:R-:W-:Y:S02]  /*9e70*/  F2FP.BF16.F32.PACK_AB R22, R29, R45 ;  /* 0x0000002d1d16723e */ /* 0x000fe400000010ff */
[----:B------:R-:W-:Y:S02]  /*9e80*/  F2FP.BF16.F32.PACK_AB R21, R39, R55 ;  /* 0x000000372715723e */ /* 0x000fe400000010ff */
[----:B------:R-:W-:Y:S02]  /*9e90*/  F2FP.BF16.F32.PACK_AB R20, R37, R53 ;  /* 0x000000352514723e */ /* 0x000fe400000010ff */
[----:B------:R-:W-:Y:S02]  /*9ea0*/  F2FP.BF16.F32.PACK_AB R19, R30, R46 ;  /* 0x0000002e1e13723e */ /* 0x000fe400000010ff */
[----:B------:R-:W-:-:S02]  /*9eb0*/  F2FP.BF16.F32.PACK_AB R18, R28, R44 ;  /* 0x0000002c1c12723e */ /* 0x000fc400000010ff */
        /* <DEDUP_REMOVED lines=9> */
[----:B------:R-:W-:-:S07]  /*9f50*/  F2FP.BF16.F32.PACK_AB R8, R32, R48 ;  /* 0x000000302008723e */ /* 0x000fce00000010ff */
.L_x_0:
[----:B0-----:R-:W2:Y:S01]  /*9f60*/  LDL.LU R58, [R1+0x2e8] ;  /* 0x0002e800013a7983 */ /* 0x001ea20000300800 */
[----:B------:R-:W0:Y:S01]  /*9f70*/  LDC R5, c[0x0][0x244] ;  /* 0x00009100ff057b82 */ /* 0x000e220000000800 */
[----:B------:R-:W-:Y:S01]  /*9f80*/  ULDC.64 UR10, c[0x0][0x228] ;  /* 0x00008a00000a7ab9 */ /* 0x000fe20000000a00 */
[----:B------:R-:W-:Y:S01]  /*9f90*/  ULDC UR8, c[0x0][0x248] ;  /* 0x0000920000087ab9 */ /* 0x000fe20000000800 */
[----:B------:R-:W0:Y:S04]  /*9fa0*/  LDL.LU R57, [R1+0x2e4] ;  /* 0x0002e40001397983 */ /* 0x000e280000300800 */
[----:B------:R-:W3:Y:S01]  /*9fb0*/  LDL.LU R56, [R1+0x2ec] ;  /* 0x0002ec0001387983 */ /* 0x000ee20000300800 */
[----:B------:R-:W1:Y:S02]  /*9fc0*/  S2R R4, SR_TID.X ;  /* 0x0000000000047919 */ /* 0x000e640000002100 */
[C---:B-1----:R-:W-:Y:S01]  /*9fd0*/  IMAD.SHL.U32 R0, R4.reuse, 0x10, RZ ;  /* 0x0000001004007824 */ /* 0x042fe200078e00ff */
[C---:B------:R-:W-:Y:S01]  /*9fe0*/  LOP3.LUT R25, R4.reuse, 0x7f, RZ, 0xc0, !PT ;  /* 0x0000007f04197812 */ /* 0x040fe200078ec0ff */
[----:B------:R-:W-:-:S02]  /*9ff0*/  IMAD.SHL.U32 R3, R4, 0x40, RZ ;  /* 0x0000004004037824 */ /* 0x000fc400078e00ff */
[----:B------:R-:W-:Y:S01]  /*a000*/  IMAD.SHL.U32 R2, R4, 0x8, RZ ;  /* 0x0000000804027824 */ /* 0x000fe200078e00ff */
[----:B------:R-:W-:Y:S02]  /*a010*/  LOP3.LUT R0, R0, 0xf0, RZ, 0xc0, !PT ;  /* 0x000000f000007812 */ /* 0x000fe400078ec0ff */
[----:B------:R-:W-:Y:S02]  /*a020*/  LOP3.LUT R3, R3, 0x400, RZ, 0xc0, !PT ;  /* 0x0000040003037812 */ /* 0x000fe400078ec0ff */
[----:B------:R-:W-:Y:S02]  /*a030*/  LOP3.LUT R2, R2, 0x300, RZ, 0xc0, !PT ;  /* 0x0000030002027812 */ /* 0x000fe400078ec0ff */
[----:B------:R-:W-:Y:S02]  /*a040*/  IADD3 R3, R3, UR4, R0 ;  /* 0x0000000403037c10 */ /* 0x000fe4000fffe000 */
[----:B------:R-:W-:Y:S01]  /*a050*/  LEA R25, R25, UR4, 0x4 ;  /* 0x0000000419197c11 */ /* 0x000fe2000f8e20ff */
[----:B------:R-:W-:Y:S02]  /*a060*/  BAR.SYNC.DEFER_BLOCKING 0x0 ;  /* 0x0000000000007b1d */ /* 0x000fe40000010000 */
[----:B------:R-:W-:-:S04]  /*a070*/  IMAD.IADD R24, R2, 0x1, R3 ;  /* 0x0000000102187824 */ /* 0x000fc800078e0203 */
[----:B------:R-:W-:Y:S01]  /*a080*/  ULDC.64 UR4, c[0x0][0x220] ;  /* 0x0000880000047ab9 */ /* 0x000fe20000000a00 */
[----:B------:R-:W-:Y:S01]  /*a090*/  STSM.16.M88.4 [R24], R8 ;  /* 0x0000000818007844 */ /* 0x000fe20000000200 */
[----:B------:R-:W-:Y:S06]  /*a0a0*/  BAR.SYNC.DEFER_BLOCKING 0x0 ;  /* 0x0000000000007b1d */ /* 0x000fec0000010000 */
[----:B------:R-:W-:Y:S02]  /*a0b0*/  LDS.128 R28, [R25] ;  /* 0x00000000191c7984 */ /* 0x000fe40000000c00 */
[----:B------:R-:W-:Y:S06]  /*a0c0*/  BAR.SYNC.DEFER_BLOCKING 0x0 ;  /* 0x0000000000007b1d */ /* 0x000fec0000010000 */
[----:B------:R1:W-:Y:S02]  /*a0d0*/  STSM.16.M88.4 [R24], R12 ;  /* 0x0000000c18007844 */ /* 0x0003e40000000200 */
[----:B------:R-:W-:Y:S06]  /*a0e0*/  BAR.SYNC.DEFER_BLOCKING 0x0 ;  /* 0x0000000000007b1d */ /* 0x000fec0000010000 */
[----:B------:R-:W4:Y:S02]  /*a0f0*/  LDS.128 R32, [R25] ;  /* 0x0000000019207984 */ /* 0x000f240000000c00 */
[----:B------:R-:W-:Y:S06]  /*a100*/  BAR.SYNC.DEFER_BLOCKING 0x0 ;  /* 0x0000000000007b1d */ /* 0x000fec0000010000 */
[----:B------:R5:W-:Y:S01]  /*a110*/  STSM.16.M88.4 [R24], R16 ;  /* 0x0000001018007844 */ /* 0x000be20000000200 */
[C---:B--2---:R-:W-:Y:S01]  /*a120*/  VIADD R0, R58.reuse, 0x3 ;  /* 0x000000033a007836 */ /* 0x044fe20000000000 */
[C---:B------:R-:W-:Y:S01]  /*a130*/  ISETP.GE.AND P5, PT, R58.reuse, UR11, PT ;  /* 0x0000000b3a007c0c */ /* 0x040fe2000bfa6270 */
[----:B------:R-:W-:-:S02]  /*a140*/  VIADD R2, R58, 0x2 ;  /* 0x000000023a027836 */ /* 0x000fc40000000000 */
[----:B0-----:R-:W-:Y:S01]  /*a150*/  IMAD R4, R57, R5, RZ ;  /* 0x0000000539047224 */ /* 0x001fe200078e02ff */
[----:B------:R-:W-:Y:S01]  /*a160*/  BAR.SYNC.DEFER_BLOCKING 0x0 ;  /* 0x0000000000007b1d */ /* 0x000fe20000010000 */
[----:B------:R-:W-:Y:S01]  /*a170*/  ISETP.GE.AND P0, PT, R0, UR11, PT ;  /* 0x0000000b00007c0c */ /* 0x000fe2000bf06270 */
[----:B------:R-:W-:Y:S01]  /*a180*/  VIADD R3, R58, 0x1 ;  /* 0x000000013a037836 */ /* 0x000fe20000000000 */
[----:B------:R-:W-:Y:S01]  /*a190*/  ISETP.GE.AND P6, PT, R2, UR11, PT ;  /* 0x0000000b02007c0c */ /* 0x000fe2000bfc6270 */
[----:B------:R-:W-:Y:S01]  /*a1a0*/  VIADD R0, R58, 0x4 ;  /* 0x000000043a007836 */ /* 0x000fe20000000000 */
[----:B------:R-:W-:Y:S01]  /*a1b0*/  LEA R2, P3, R4, UR4, 0x1 ;  /* 0x0000000404027c11 */ /* 0x000fe2000f8608ff */
[C---:B-1----:R-:W-:Y:S01]  /*a1c0*/  IMAD R13, R58.reuse, UR8, RZ ;  /* 0x000000083a0d7c24 */ /* 0x042fe2000f8e02ff */
[----:B------:R-:W-:Y:S01]  /*a1d0*/  ISETP.GE.AND P4, PT, R3, UR11, PT ;  /* 0x0000000b03007c0c */ /* 0x000fe2000bf86270 */
[----:B-----5:R-:W-:Y:S01]  /*a1e0*/  VIADD R18, R58, 0x6 ;  /* 0x000000063a127836 */ /* 0x020fe20000000000 */
[----:B------:R-:W-:Y:S01]  /*a1f0*/  ISETP.GE.AND P1, PT, R0, UR11, PT ;  /* 0x0000000b00007c0c */ /* 0x000fe2000bf26270 */
[----:B------:R-:W-:Y:S01]  /*a200*/  IMAD R0, R5, 0x80, R4 ;  /* 0x0000008005007824 */ /* 0x000fe200078e0204 */
[----:B------:R-:W-:Y:S01]  /*a210*/  LEA.HI.X.SX32 R3, R4, UR5, 0x1, P3 ;  /* 0x0000000504037c11 */ /* 0x000fe200098f0eff */
[----:B------:R-:W-:Y:S01]  /*a220*/  VIADD R19, R13, UR8 ;  /* 0x000000080d137c36 */ /* 0x000fe20008000000 */
[----:B------:R-:W-:-:S02]  /*a230*/  ISETP.GE.AND P2, PT, R57, UR10, PT ;  /* 0x0000000a39007c0c */ /* 0x000fc4000bf46270 */
[----:B------:R-:W-:Y:S01]  /*a240*/  LEA R8, P3, R0, UR4, 0x1 ;  /* 0x0000000400087c11 */ /* 0x000fe2000f8608ff */
[--C-:B------:R-:W-:Y:S01]  /*a250*/  IMAD.WIDE R10, R13, 0x2, R2.reuse ;  /* 0x000000020d0a7825 */ /* 0x100fe200078e0202 */
[----:B------:R-:W-:Y:S02]  /*a260*/  ISETP.LT.AND P2, PT, R58, UR11, !P2 ;  /* 0x0000000b3a007c0c */ /* 0x000fe4000d741270 */
[----:B------:R-:W-:Y:S01]  /*a270*/  LEA.HI.X.SX32 R9, R0, UR5, 0x1, P3 ;  /* 0x0000000500097c11 */ /* 0x000fe200098f0eff */
[----:B------:R-:W-:Y:S01]  /*a280*/  IMAD.WIDE R14, R19, 0x2, R2 ;  /* 0x00000002130e7825 */ /* 0x000fe200078e0202 */
[----:B------:R-:W0:Y:S03]  /*a290*/  LDS.128 R4, [R25] ;  /* 0x0000000019047984 */ /* 0x000e260000000c00 */
[--C-:B------:R-:W-:Y:S01]  /*a2a0*/  IMAD.WIDE R12, R13, 0x2, R8.reuse ;  /* 0x000000020d0c7825 */ /* 0x100fe200078e0208 */
[----:B------:R-:W-:Y:S03]  /*a2b0*/  BAR.SYNC.DEFER_BLOCKING 0x0 ;  /* 0x0000000000007b1d */ /* 0x000fe60000010000 */
[----:B------:R-:W-:-:S04]  /*a2c0*/  IMAD.WIDE R16, R19, 0x2, R8 ;  /* 0x0000000213107825 */ /* 0x000fc800078e0208 */
[----:B------:R-:W-:Y:S02]  /*a2d0*/  VIADD R19, R19, UR8 ;  /* 0x0000000813137c36 */ /* 0x000fe40008000000 */
[----:B------:R-:W-:-:S05]  /*a2e0*/  VIADD R0, R58, 0x5 ;  /* 0x000000053a007836 */ /* 0x000fca0000000000 */
[----:B------:R-:W-:Y:S01]  /*a2f0*/  ISETP.GE.AND P3, PT, R0, UR11, PT ;  /* 0x0000000b00007c0c */ /* 0x000fe2000bf66270 */
[----:B------:R-:W-:Y:S01]  /*a300*/  VIADD R0, R58, 0x7 ;  /* 0x000000073a007836 */ /* 0x000fe20000000000 */
[----:B------:R4:W-:Y:S01]  /*a310*/  STSM.16.M88.4 [R24], R20 ;  /* 0x0000001418007844 */ /* 0x0009e20000000200 */
[----:B------:R-:W-:Y:S01]  /*a320*/  BAR.SYNC.DEFER_BLOCKING 0x0 ;  /* 0x0000000000007b1d */ /* 0x000fe20000010000 */
[----:B----4-:R-:W-:Y:S01]  /*a330*/  PRMT R20, R32, 0x7632, R20 ;  /* 0x0000763220147816 */ /* 0x010fe20000000014 */
[----:B------:R-:W-:Y:S01]  /*a340*/  VIADD R21, R19, UR8 ;  /* 0x0000000813157c36 */ /* 0x000fe20008000000 */
[----:B------:R-:W-:-:S03]  /*a350*/  PRMT R22, R31, 0x7632, R22 ;  /* 0x000076321f167816 */ /* 0x000fc60000000016 */
[----:B------:R1:W-:Y:S01]  /*a360*/  @P2 STG.E.U16 desc[UR6][R10.64], R28 ;  /* 0x0000001c0a002986 */ /* 0x0003e2000c101506 */
[C---:B---3--:R-:W-:Y:S02]  /*a370*/  ISETP.LT.AND P2, PT, R56.reuse, UR10, !P5 ;  /* 0x0000000a38007c0c */ /* 0x048fe4000ef41270 */
[----:B------:R-:W-:Y:S01]  /*a380*/  ISETP.LT.AND P5, PT, R57, UR10, !P4 ;  /* 0x0000000a39007c0c */ /* 0x000fe2000e7a1270 */
[----:B------:R-:W2:Y:S01]  /*a390*/  LDS.128 R24, [R25] ;  /* 0x0000000019187984 */ /* 0x000ea20000000c00 */
[----:B------:R-:W-:Y:S02]  /*a3a0*/  ISETP.LT.AND P4, PT, R56, UR10, !P4 ;  /* 0x0000000a38007c0c */ /* 0x000fe4000e781270 */
[----:B-1----:R-:W-:-:S07]  /*a3b0*/  PRMT R11, R28, 0x7632, R11 ;  /* 0x000076321c0b7816 */ /* 0x002fce000000000b */
[----:B------:R1:W-:Y:S01]  /*a3c0*/  @P2 STG.E.U16 desc[UR6][R12.64], R11 ;  /* 0x0000000b0c002986 */ /* 0x0003e2000c101506 */
[C---:B------:R-:W-:Y:S02]  /*a3d0*/  ISETP.LT.AND P2, PT, R57.reuse, UR10, !P6 ;  /* 0x0000000a39007c0c */ /* 0x040fe4000f741270 */
[----:B------:R-:W-:Y:S01]  /*a3e0*/  ISETP.LT.AND P6, PT, R56, UR10, !P6 ;  /* 0x0000000a38007c0c */ /* 0x000fe2000f7c1270 */
[----:B------:R-:W-:Y:S01]  /*a3f0*/  @P5 STG.E.U16 desc[UR6][R14.64], R32 ;  /* 0x000000200e005986 */ /* 0x000fe2000c101506 */
[----:B------:R-:W-:Y:S01]  /*a400*/  ISETP.GE.AND P5, PT, R18, UR11, PT ;  /* 0x0000000b12007c0c */ /* 0x000fe2000bfa6270 */
[----:B------:R-:W-:Y:S02]  /*a410*/  VIADD R18, R58, 0x8 ;  /* 0x000000083a127836 */ /* 0x000fe40000000000 */
[----:B------:R3:W-:Y:S01]  /*a420*/  @P4 STG.E.U16 desc[UR6][R16.64], R20 ;  /* 0x0000001410004986 */ /* 0x0007e2000c101506 */
[----:B------:R-:W-:Y:S02]  /*a430*/  ISETP.LT.AND P4, PT, R57, UR10, !P0 ;  /* 0x0000000a39007c0c */ /* 0x000fe4000c781270 */
[----:B------:R-:W-:Y:S01]  /*a440*/  ISETP.LT.AND P0, PT, R56, UR10, !P0 ;  /* 0x0000000a38007c0c */ /* 0x000fe2000c701270 */
[----:B-1----:R-:W-:-:S04]  /*a450*/  IMAD.WIDE R10, R19, 0x2, R2 ;  /* 0x00000002130a7825 */ /* 0x002fc800078e0202 */
[----:B------:R-:W-:Y:S01]  /*a460*/  IMAD.WIDE R12, R19, 0x2, R8 ;  /* 0x00000002130c7825 */ /* 0x000fe200078e0208 */
[----:B------:R1:W-:Y:S01]  /*a470*/  @P2 STG.E.U16 desc[UR6][R10.64], R29 ;  /* 0x0000001d0a002986 */ /* 0x0003e2000c101506 */
[----:B------:R-:W-:Y:S02]  /*a480*/  ISETP.GE.AND P2, PT, R0, UR11, PT ;  /* 0x0000000b00007c0c */ /* 0x000fe4000bf46270 */
[----:B---3--:R-:W-:Y:S01]  /*a490*/  PRMT R17, R29, 0x7632, R17 ;  /* 0x000076321d117816 */ /* 0x008fe20000000011 */
[----:B------:R-:W-:Y:S01]  /*a4a0*/  VIADD R19, R21, UR8 ;  /* 0x0000000815137c36 */ /* 0x000fe20008000000 */
[----:B------:R-:W-:Y:S01]  /*a4b0*/  PRMT R20, R33, 0x7632, R20 ;  /* 0x0000763221147816 */ /* 0x000fe20000000014 */
[----:B------:R-:W-:Y:S02]  /*a4c0*/  IMAD.WIDE R14, R21, 0x2, R2 ;  /* 0x00000002150e7825 */ /* 0x000fe400078e0202 */
[----:B------:R3:W-:Y:S01]  /*a4d0*/  @P6 STG.E.U16 desc[UR6][R12.64], R17 ;  /* 0x000000110c006986 */ /* 0x0007e2000c101506 */
[----:B------:R-:W-:Y:S01]  /*a4e0*/  ISETP.LT.AND P6, PT, R57, UR10, !P1 ;  /* 0x0000000a39007c0c */ /* 0x000fe2000cfc1270 */
[----:B------:R-:W-:Y:S01]  /*a4f0*/  VIADD R0, R58, 0x9 ;  /* 0x000000093a007836 */ /* 0x000fe20000000000 */
[----:B------:R-:W-:Y:S01]  /*a500*/  ISETP.LT.AND P1, PT, R56, UR10, !P1 ;  /* 0x0000000a38007c0c */ /* 0x000fe2000cf21270 */
[----:B-1----:R-:W-:Y:S01]  /*a510*/  IMAD.WIDE R10, R21, 0x2, R8 ;  /* 0x00000002150a7825 */ /* 0x002fe200078e0208 */
[----:B------:R-:W-:Y:S01]  /*a520*/  PRMT R21, R30, 0x7632, R21 ;  /* 0x000076321e157816 */ /* 0x000fe20000000015 */
[----:B------:R1:W-:Y:S01]  /*a530*/  @P4 STG.E.U16 desc[UR6][R14.64], R33 ;  /* 0x000000210e004986 */ /* 0x0003e2000c101506 */
[----:B------:R-:W-:Y:S01]  /*a540*/  ISETP.GE.AND P4, PT, R18, UR11, PT ;  /* 0x0000000b12007c0c */ /* 0x000fe2000bf86270 */
[----:B------:R-:W-:-:S02]  /*a550*/  VIADD R18, R58, 0xb ;  /* 0x0000000b3a127836 */ /* 0x000fc40000000000 */
[----:B------:R4:W-:Y:S01]  /*a560*/  @P0 STG.E.U16 desc[UR6][R10.64], R20 ;  /* 0x000000140a000986 */ /* 0x0009e2000c101506 */
[----:B------:R-:W-:Y:S01]  /*a570*/  ISETP.GE.AND P0, PT, R0, UR11, PT ;  /* 0x0000000b00007c0c */ /* 0x000fe2000bf06270 */
[----:B---3--:R-:W-:-:S04]  /*a580*/  IMAD.WIDE R16, R19, 0x2, R2 ;  /* 0x0000000213107825 */ /* 0x008fc800078e0202 */
[----:B------:R-:W-:Y:S01]  /*a590*/  IMAD.WIDE R12, R19, 0x2, R8 ;  /* 0x00000002130c7825 */ /* 0x000fe200078e0208 */
[----:B------:R-:W-:Y:S01]  /*a5a0*/  @P6 STG.E.U16 desc[UR6][R16.64], R30 ;  /* 0x0000001e10006986 */ /* 0x000fe2000c101506 */
[----:B------:R-:W-:Y:S02]  /*a5b0*/  ISETP.LT.AND P6, PT, R57, UR10, !P5 ;  /* 0x0000000a39007c0c */ /* 0x000fe4000efc1270 */
[----:B-1----:R-:W-:Y:S01]  /*a5c0*/  VIADD R15, R19, UR8 ;  /* 0x00000008130f7c36 */ /* 0x002fe20008000000 */
[----:B------:R1:W-:Y:S01]  /*a5d0*/  @P1 STG.E.U16 desc[UR6][R12.64], R21 ;  /* 0x000000150c001986 */ /* 0x0003e2000c101506 */
[----:B------:R-:W-:Y:S01]  /*a5e0*/  ISETP.LT.AND P1, PT, R57, UR10, !P3 ;  /* 0x0000000a39007c0c */ /* 0x000fe2000df21270 */
[----:B------:R-:W-:Y:S01]  /*a5f0*/  VIADD R0, R58, 0xa ;  /* 0x0000000a3a007836 */ /* 0x000fe20000000000 */
[C---:B------:R-:W-:Y:S01]  /*a600*/  ISETP.LT.AND P3, PT, R56.reuse, UR10, !P3 ;  /* 0x0000000a38007c0c */ /* 0x040fe2000df61270 */
[C---:B------:R-:W-:Y:S01]  /*a610*/  VIADD R19, R15.reuse, UR8 ;  /* 0x000000080f137c36 */ /* 0x040fe20008000000 */
[----:B------:R-:W-:Y:S01]  /*a620*/  ISETP.LT.AND P5, PT, R56, UR10, !P5 ;  /* 0x0000000a38007c0c */ /* 0x000fe2000efa1270 */
[----:B----4-:R-:W-:Y:S01]  /*a630*/  IMAD.WIDE R10, R15, 0x2, R2 ;  /* 0x000000020f0a7825 */ /* 0x010fe200078e0202 */
[----:B------:R-:W-:-:S03]  /*a640*/  PRMT R20, R34, 0x7632, R20 ;  /* 0x0000763222147816 */ /* 0x000fc60000000014 */
[----:B------:R-:W-:-:S04]  /*a650*/  IMAD.WIDE R14, R15, 0x2, R8 ;  /* 0x000000020f0e7825 */ /* 0x000fc800078e0208 */
[C---:B-1----:R-:W-:Y:S01]  /*a660*/  IMAD.WIDE R12, R19.reuse, 0x2, R2 ;  /* 0x00000002130c7825 */ /* 0x042fe200078e0202 */
[----:B------:R1:W-:Y:S01]  /*a670*/  @P1 STG.E.U16 desc[UR6][R10.64], R34 ;  /* 0x000000220a001986 */ /* 0x0003e2000c101506 */
[----:B------:R-:W-:Y:S02]  /*a680*/  ISETP.GE.AND P1, PT, R0, UR11, PT ;  /* 0x0000000b00007c0c */ /* 0x000fe4000bf26270 */
[C---:B------:R-:W-:Y:S01]  /*a690*/  IMAD.WIDE R16, R19.reuse, 0x2, R8 ;  /* 0x0000000213107825 */ /* 0x040fe200078e0208 */
[----:B------:R-:W-:Y:S01]  /*a6a0*/  @P3 STG.E.U16 desc[UR6][R14.64], R20 ;  /* 0x000000140e003986 */ /* 0x000fe2000c101506 */
[----:B------:R-:W-:Y:S02]  /*a6b0*/  ISETP.GE.AND P3, PT, R18, UR11, PT ;  /* 0x0000000b12007c0c */ /* 0x000fe4000bf66270 */
[----:B------:R-:W-:Y:S01]  /*a6c0*/  VIADD R19, R19, UR8 ;  /* 0x0000000813137c36 */ /* 0x000fe20008000000 */
[----:B------:R3:W-:Y:S01]  /*a6d0*/  @P6 STG.E.U16 desc[UR6][R12.64], R31 ;  /* 0x0000001f0c006986 */ /* 0x0007e2000c101506 */
[C---:B------:R-:W-:Y:S01]  /*a6e0*/  ISETP.LT.AND P6, PT, R57.reuse, UR10, !P4 ;  /* 0x0000000a39007c0c */ /* 0x040fe2000e7c1270 */
[----:B------:R-:W-:Y:S01]  /*a6f0*/  VIADD R0, R58, 0xc ;  /* 0x0000000c3a007836 */ /* 0x000fe20000000000 */
[C---:B------:R-:W-:Y:S01]  /*a700*/  ISETP.LT.AND P4, PT, R56.reuse, UR10, !P4 ;  /* 0x0000000a38007c0c */ /* 0x040fe2000e781270 */
[----:B------:R4:W-:Y:S01]  /*a710*/  @P5 STG.E.U16 desc[UR6][R16.64], R22 ;  /* 0x0000001610005986 */ /* 0x0009e2000c101506 */
[----:B------:R-:W-:Y:S01]  /*a720*/  ISETP.LT.AND P5, PT, R57, UR10, !P2 ;  /* 0x0000000a39007c0c */ /* 0x000fe2000d7a1270 */
[C---:B------:R-:W-:Y:S01]  /*a730*/  VIADD R21, R19.reuse, UR8 ;  /* 0x0000000813157c36 */ /* 0x040fe20008000000 */
[----:B------:R-:W-:Y:S01]  /*a740*/  ISETP.LT.AND P2, PT, R56, UR10, !P2 ;  /* 0x0000000a38007c0c */ /* 0x000fe2000d741270 */
[----:B-1----:R-:W-:-:S04]  /*a750*/  IMAD.WIDE R10, R19, 0x2, R2 ;  /* 0x00000002130a7825 */ /* 0x002fc800078e0202 */
[----:B---3--:R-:W-:Y:S01]  /*a760*/  IMAD.WIDE R12, R19, 0x2, R8 ;  /* 0x00000002130c7825 */ /* 0x008fe200078e0208 */
[----:B----4-:R-:W-:-:S03]  /*a770*/  PRMT R17, R35, 0x7632, R17 ;  /* 0x0000763223117816 */ /* 0x010fc60000000011 */
[----:B------:R-:W-:Y:S02]  /*a780*/  IMAD.WIDE R14, R21, 0x2, R2 ;  /* 0x00000002150e7825 */ /* 0x000fe400078e0202 */
[----:B------:R1:W-:Y:S01]  /*a790*/  @P5 STG.E.U16 desc[UR6][R10.64], R35 ;  /* 0x000000230a005986 */ /* 0x0003e2000c101506 */
[----:B------:R-:W-:Y:S01]  /*a7a0*/  ISETP.GE.AND P5, PT, R0, UR11, PT ;  /* 0x0000000b00007c0c */ /* 0x000fe2000bfa6270 */
[C---:B------:R-:W-:Y:S02]  /*a7b0*/  VIADD R18, R58.reuse, 0xd ;  /* 0x0000000d3a127836 */ /* 0x040fe40000000000 */
[----:B------:R3:W-:Y:S01]  /*a7c0*/  @P2 STG.E.U16 desc[UR6][R12.64], R17 ;  /* 0x000000110c002986 */ /* 0x0007e2000c101506 */
[C---:B------:R-:W-:Y:S01]  /*a7d0*/  ISETP.LT.AND P2, PT, R57.reuse, UR10, !P0 ;  /* 0x0000000a39007c0c */ /* 0x040fe2000c741270 */
[----:B------:R-:W-:Y:S01]  /*a7e0*/  VIADD R0, R58, 0xe ;  /* 0x0000000e3a007836 */ /* 0x000fe20000000000 */
[----:B------:R-:W-:Y:S01]  /*a7f0*/  ISETP.LT.AND P0, PT, R56, UR10, !P0 ;  /* 0x0000000a38007c0c */ /* 0x000fe2000c701270 */
[----:B0-----:R2:W-:Y:S01]  /*a800*/  @P6 STG.E.U16 desc[UR6][R14.64], R4 ;  /* 0x000000040e006986 */ /* 0x0015e2000c101506 */
[----:B------:R-:W-:-:S02]  /*a810*/  ISETP.LT.AND P6, PT, R57, UR10, !P1 ;  /* 0x0000000a39007c0c */ /* 0x000fc4000cfc1270 */
[----:B------:R-:W-:Y:S02]  /*a820*/  ISETP.LT.AND P1, PT, R56, UR10, !P1 ;  /* 0x0000000a38007c0c */ /* 0x000fe4000cf21270 */
[----:B-1----:R-:W-:Y:S01]  /*a830*/  PRMT R11, R4, 0x7632, R11 ;  /* 0x00007632040b7816 */ /* 0x002fe2000000000b */
[----:B---3--:R-:W-:-:S04]  /*a840*/  IMAD.WIDE R16, R21, 0x2, R8 ;  /* 0x0000000215107825 */ /* 0x008fc800078e0208 */
[----:B------:R-:W-:Y:S01]  /*a850*/  VIADD R21, R21, UR8 ;  /* 0x0000000815157c36 */ /* 0x000fe20008000000 */
[----:B------:R0:W-:Y:S01]  /*a860*/  @P4 STG.E.U16 desc[UR6][R16.64], R11 ;  /* 0x0000000b10004986 */ /* 0x0001e2000c101506 */
[----:B--2---:R-:W-:Y:S02]  /*a870*/  PRMT R4, R24, 0x7632, R4 ;  /* 0x0000763218047816 */ /* 0x004fe40000000004 */
[C---:B------:R-:W-:Y:S01]  /*a880*/  VIADD R19, R21.reuse, UR8 ;  /* 0x0000000815137c36 */ /* 0x040fe20008000000 */
[----:B------:R-:W-:Y:S01]  /*a890*/  ISETP.GE.AND P4, PT, R18, UR11, PT ;  /* 0x0000000b12007c0c */ /* 0x000fe2000bf86270 */
[----:B------:R-:W-:Y:S01]  /*a8a0*/  IMAD.WIDE R12, R21, 0x2, R8 ;  /* 0x00000002150c7825 */ /* 0x000fe200078e0208 */
[----:B------:R-:W-:-:S03]  /*a8b0*/  PRMT R18, R25, 0x7632, R18 ;  /* 0x0000763219127816 */ /* 0x000fc60000000012 */
[----:B------:R-:W-:Y:S01]  /*a8c0*/  IMAD.WIDE R14, R19, 0x2, R2 ;  /* 0x00000002130e7825 */ /* 0x000fe200078e0202 */
[----:B0-----:R-:W-:-:S03]  /*a8d0*/  PRMT R16, R5, 0x7632, R16 ;  /* 0x0000763205107816 */ /* 0x001fc60000000010 */
[----:B------:R-:W-:-:S04]  /*a8e0*/  IMAD.WIDE R10, R21, 0x2, R2 ;  /* 0x00000002150a7825 */ /* 0x000fc800078e0202 */
[----:B------:R-:W-:Y:S01]  /*a8f0*/  VIADD R17, R19, UR8 ;  /* 0x0000000813117c36 */ /* 0x000fe20008000000 */
[----:B------:R0:W-:Y:S01]  /*a900*/  @P2 STG.E.U16 desc[UR6][R10.64], R24 ;  /* 0x000000180a002986 */ /* 0x0001e2000c101506 */
[----:B------:R-:W-:Y:S01]  /*a910*/  ISETP.GE.AND P2, PT, R0, UR11, PT ;  /* 0x0000000b00007c0c */ /* 0x000fe2000bf46270 */
[----:B------:R-:W-:Y:S02]  /*a920*/  VIADD R0, R58, 0xf ;  /* 0x0000000f3a007836 */ /* 0x000fe40000000000 */
[----:B------:R1:W-:Y:S01]  /*a930*/  @P0 STG.E.U16 desc[UR6][R12.64], R4 ;  /* 0x000000040c000986 */ /* 0x0003e2000c101506 */
[----:B------:R-:W-:Y:S01]  /*a940*/  ISETP.LT.AND P0, PT, R57, UR10, !P3 ;  /* 0x0000000a39007c0c */ /* 0x000fe2000df01270 */
[----:B------:R-:W-:Y:S01]  /*a950*/  VIADD R21, R17, UR8 ;  /* 0x0000000811157c36 */ /* 0x000fe20008000000 */
[----:B------:R-:W-:Y:S01]  /*a960*/  ISETP.LT.AND P3, PT, R56, UR10, !P3 ;  /* 0x0000000a38007c0c */ /* 0x000fe2000df61270 */
[----:B------:R2:W-:Y:S01]  /*a970*/  @P6 STG.E.U16 desc[UR6][R14.64], R5 ;  /* 0x000000050e006986 */ /* 0x0005e2000c101506 */
[----:B------:R-:W-:-:S02]  /*a980*/  ISETP.LT.AND P6, PT, R57, UR10, !P5 ;  /* 0x0000000a39007c0c */ /* 0x000fc4000efc1270 */
[----:B------:R-:W-:Y:S01]  /*a990*/  ISETP.LT.AND P5, PT, R56, UR10, !P5 ;  /* 0x0000000a38007c0c */ /* 0x000fe2000efa1270 */
[----:B0-----:R-:W-:-:S04]  /*a9a0*/  IMAD.WIDE R10, R19, 0x2, R8 ;  /* 0x00000002130a7825 */ /* 0x001fc800078e0208 */
[C---:B-1----:R-:W-:Y:S01]  /*a9b0*/  IMAD.WIDE R12, R17.reuse, 0x2, R2 ;  /* 0x00000002110c7825 */ /* 0x042fe200078e0202 */
[----:B------:R0:W-:Y:S01]  /*a9c0*/  @P1 STG.E.U16 desc[UR6][R10.64], R16 ;  /* 0x000000100a001986 */ /* 0x0001e2000c101506 */
[----:B------:R-:W-:Y:S02]  /*a9d0*/  ISETP.GE.AND P1, PT, R0, UR11, PT ;  /* 0x0000000b00007c0c */ /* 0x000fe4000bf26270 */
[----:B--2---:R-:W-:Y:S01]  /*a9e0*/  IMAD.WIDE R4, R17, 0x2, R8 ;  /* 0x0000000211047825 */ /* 0x004fe200078e0208 */
[----:B------:R-:W-:Y:S01]  /*a9f0*/  @P0 STG.E.U16 desc[UR6][R12.64], R25 ;  /* 0x000000190c000986 */ /* 0x000fe2000c101506 */
[----:B------:R-:W-:Y:S02]  /*aa00*/  ISETP.LT.AND P0, PT, R57, UR10, !P1 ;  /* 0x0000000a39007c0c */ /* 0x000fe4000cf01270 */
[----:B------:R-:W-:Y:S01]  /*aa10*/  IMAD.WIDE R14, R21, 0x2, R2 ;  /* 0x00000002150e7825 */ /* 0x000fe200078e0202 */
[----:B------:R1:W-:Y:S01]  /*aa20*/  @P3 STG.E.U16 desc[UR6][R4.64], R18 ;  /* 0x0000001204003986 */ /* 0x0003e2000c101506 */
[----:B------:R-:W-:-:S02]  /*aa30*/  ISETP.LT.AND P3, PT, R57, UR10, !P2 ;  /* 0x0000000a39007c0c */ /* 0x000fc4000d761270 */
[----:B------:R-:W-:Y:S01]  /*aa40*/  VIADD R17, R21, UR8 ;  /* 0x0000000815117c36 */ /* 0x000fe20008000000 */
[----:B------:R2:W-:Y:S01]  /*aa50*/  @P6 STG.E.U16 desc[UR6][R14.64], R6 ;  /* 0x000000060e006986 */ /* 0x0005e2000c101506 */
[----:B------:R-:W-:Y:S02]  /*aa60*/  ISETP.LT.AND P6, PT, R57, UR10, !P4 ;  /* 0x0000000a39007c0c */ /* 0x000fe4000e7c1270 */
[C---:B------:R-:W-:Y:S01]  /*aa70*/  ISETP.LT.AND P4, PT, R56.reuse, UR10, !P4 ;  /* 0x0000000a38007c0c */ /* 0x040fe2000e781270 */
[C---:B------:R-:W-:Y:S01]  /*aa80*/  VIADD R19, R17.reuse, UR8 ;  /* 0x0000000811137c36 */ /* 0x040fe20008000000 */
[C---:B------:R-:W-:Y:S01]  /*aa90*/  ISETP.LT.AND P2, PT, R56.reuse, UR10, !P2 ;  /* 0x0000000a38007c0c */ /* 0x040fe2000d741270 */
[----:B0-----:R-:W-:Y:S01]  /*aaa0*/  IMAD.WIDE R10, R17, 0x2, R2 ;  /* 0x00000002110a7825 */ /* 0x001fe200078e0202 */
[----:B------:R-:W-:Y:S02]  /*aab0*/  ISETP.LT.AND P1, PT, R56, UR10, !P1 ;  /* 0x0000000a38007c0c */ /* 0x000fe4000cf21270 */
[----:B------:R-:W-:Y:S01]  /*aac0*/  PRMT R0, R6, 0x7632, R0 ;  /* 0x0000763206007816 */ /* 0x000fe20000000000 */
[----:B-1----:R-:W-:Y:S01]  /*aad0*/  IMAD.WIDE R4, R21, 0x2, R8 ;  /* 0x0000000215047825 */ /* 0x002fe200078e0208 */
[----:B------:R-:W-:-:S02]  /*aae0*/  PRMT R18, R7, 0x7632, R18 ;  /* 0x0000763207127816 */ /* 0x000fc40000000012 */
[----:B--2---:R-:W-:Y:S01]  /*aaf0*/  PRMT R6, R26, 0x7632, R6 ;  /* 0x000076321a067816 */ /* 0x004fe20000000006 */
[----:B------:R-:W-:Y:S01]  /*ab00*/  VIADD R21, R19, UR8 ;  /* 0x0000000813157c36 */ /* 0x000fe20008000000 */
[----:B------:R0:W-:Y:S01]  /*ab10*/  @P5 STG.E.U16 desc[UR6][R4.64], R0 ;  /* 0x0000000004005986 */ /* 0x0001e2000c101506 */
[----:B------:R-:W-:-:S03]  /*ab20*/  IMAD.WIDE R12, R17, 0x2, R8 ;  /* 0x00000002110c7825 */ /* 0x000fc600078e0208 */
        /* <DEDUP_REMOVED lines=9> */
[----:B------:R-:W-:Y:S05]  /*abc0*/  @!P1 EXIT ;  /* 0x000000000000994d */ /* 0x000fea0003800000 */
[----:B0-----:R-:W-:-:S05]  /*abd0*/  PRMT R4, R27, 0x7632, R4 ;  /* 0x000076321b047816 */ /* 0x001fca0000000004 */
[----:B------:R-:W-:Y:S01]  /*abe0*/  STG.E.U16 desc[UR6][R8.64], R4 ;  /* 0x0000000408007986 */ /* 0x000fe2000c101506 */
[----:B------:R-:W-:Y:S05]  /*abf0*/  EXIT ;  /* 0x000000000000794d */ /* 0x000fea0003800000 */
.L_x_2:
[----:B------:R-:W-:-:S00]  /*ac00*/  BRA `(.L_x_2) ;  /* 0xfffffffc00fc7947 */ /* 0x000fc0000383ffff */
[----:B------:R-:W-:-:S00]  /*ac10*/  NOP ;  /* 0x0000000000007918 */ /* 0x000fc00000000000 */
        /* <DEDUP_REMOVED lines=14> */
.L_x_3:


//--------------------- .nv.shared.matmul_kernel  --------------------------
	.section	.nv.shared.matmul_kernel,"aw",@nobits
	.sectionflags	@""
	.align	16
	.zero		1024


//--------------------- .nv.shared.reserved.0     --------------------------
	.section	.nv.shared.reserved.0,"aw",@nobits
	.weak		__nv_reservedSMEM_offset_0_alias
	.size		__nv_reservedSMEM_offset_0_alias, 0, 0
	.other		__nv_reservedSMEM_offset_0_alias,@"STO_CUDA_RESERVED_SHARED STV_DEFAULT"
__nv_reservedSMEM_offset_0_alias:
	.zero		0


//--------------------- .nv.constant0.matmul_kernel --------------------------
	.section	.nv.constant0.matmul_kernel,"a",@progbits
	.sectionflags	@""
	.align	4
.nv.constant0.matmul_kernel:
	.zero		608


//--------------------- SYMBOLS --------------------------

	.type		.nv.reservedSmem.offset0,@object
	.size		.nv.reservedSmem.offset0,0x4
